	.target	sm_80

	.elftype	@"ET_EXEC"


//--------------------- .note.nv.tkinfo           --------------------------
	.section	.note.nv.tkinfo,"",@"SHT_NOTE"
	.sectionflags	@"SHF_NOTE_NV_TKINFO"
	.tkinfo
        /*0018*/ 	.word	0x00000002
        /*0030*/ 	.string	""
        /*0030*/ 	.string	"ptxas"
        /*0030*/ 	.string	"Cuda compilation tools, release 13.0, V13.0.88"
        /*0030*/ 	.string	"Build cuda_13.0.r13.0/compiler.36424714_0"
        /*0030*/ 	.string	"-v  -suppress-debug-info  -lineinfo  -arch sm_80 "



//--------------------- .note.nv.cuinfo           --------------------------
	.section	.note.nv.cuinfo,"",@"SHT_NOTE"
	.sectionflags	@"SHF_NOTE_NV_CUINFO"
        /*0018*/ 	.short	0x0002
        /*001a*/ 	.short	0x0050
        /*001c*/ 	.short	0x0082
	.zero		2


//--------------------- .nv.info                  --------------------------
	.section	.nv.info,"",@"SHT_CUDA_INFO"
	.align	4


	//----- nvinfo : EIATTR_REGCOUNT
	.align		4
        /*0000*/ 	.byte	0x04, 0x2f
        /*0002*/ 	.short	(.L_1 - .L_0)
	.align		4
.L_0:
        /*0004*/ 	.word	index@(matmul_kernel)
        /*0008*/ 	.word	0x000000ff


	//----- nvinfo : EIATTR_FRAME_SIZE
	.align		4
.L_1:
        /*000c*/ 	.byte	0x04, 0x11
        /*000e*/ 	.short	(.L_3 - .L_2)
	.align		4
.L_2:
        /*0010*/ 	.word	index@(matmul_kernel)
        /*0014*/ 	.word	0x00000048


	//----- nvinfo : EIATTR_MIN_STACK_SIZE
	.align		4
.L_3:
        /*0018*/ 	.byte	0x04, 0x12
        /*001a*/ 	.short	(.L_5 - .L_4)
	.align		4
.L_4:
        /*001c*/ 	.word	index@(matmul_kernel)
        /*0020*/ 	.word	0x00000048
.L_5:


//--------------------- .nv.info.matmul_kernel    --------------------------
	.section	.nv.info.matmul_kernel,"",@"SHT_CUDA_INFO"
	.sectionflags	@""
	.align	4


	//----- nvinfo : EIATTR_CUDA_API_VERSION
	.align		4
        /*0000*/ 	.byte	0x04, 0x37
        /*0002*/ 	.short	(.L_7 - .L_6)
.L_6:
        /*0004*/ 	.word	0x00000082


	//----- nvinfo : EIATTR_SW2861232_WAR
	.align		4
.L_7:
        /*0008*/ 	.byte	0x01, 0x35
	.zero		2


	//----- nvinfo : EIATTR_PARAM_CBANK
	.align		4
        /*000c*/ 	.byte	0x04, 0x0a
        /*000e*/ 	.short	(.L_9 - .L_8)
	.align		4
.L_8:
        /*0010*/ 	.word	index@(.nv.constant0.matmul_kernel)
        /*0014*/ 	.short	0x0160
        /*0016*/ 	.short	0x0050


	//----- nvinfo : EIATTR_CBANK_PARAM_SIZE
	.align		4
.L_9:
        /*0018*/ 	.byte	0x03, 0x19
        /*001a*/ 	.short	0x0050


	//----- nvinfo : EIATTR_KPARAM_INFO
	.align		4
        /*001c*/ 	.byte	0x04, 0x17
        /*001e*/ 	.short	(.L_11 - .L_10)
.L_10:
        /*0020*/ 	.word	0x00000000
        /*0024*/ 	.short	0x000d
        /*0026*/ 	.short	0x0048
        /*0028*/ 	.byte	0x00, 0xf4, 0x21, 0x00


	//----- nvinfo : EIATTR_KPARAM_INFO
	.align		4
.L_11:
        /*002c*/ 	.byte	0x04, 0x17
        /*002e*/ 	.short	(.L_13 - .L_12)
.L_12:
        /*0030*/ 	.word	0x00000000
        /*0034*/ 	.short	0x000c
        /*0036*/ 	.short	0x0040
        /*0038*/ 	.byte	0x00, 0xf4, 0x21, 0x00


	//----- nvinfo : EIATTR_KPARAM_INFO
	.align		4
.L_13:
        /*003c*/ 	.byte	0x04, 0x17
        /*003e*/ 	.short	(.L_15 - .L_14)
.L_14:
        /*0040*/ 	.word	0x00000000
        /*0044*/ 	.short	0x000b
        /*0046*/ 	.short	0x0038
        /*0048*/ 	.byte	0x00, 0xf0, 0x11, 0x00


	//----- nvinfo : EIATTR_KPARAM_INFO
	.align		4
.L_15:
        /*004c*/ 	.byte	0x04, 0x17
        /*004e*/ 	.short	(.L_17 - .L_16)
.L_16:
        /*0050*/ 	.word	0x00000000
        /*0054*/ 	.short	0x000a
        /*0056*/ 	.short	0x0034
        /*0058*/ 	.byte	0x00, 0xf0, 0x11, 0x00


	//----- nvinfo : EIATTR_KPARAM_INFO
	.align		4
.L_17:
        /*005c*/ 	.byte	0x04, 0x17
        /*005e*/ 	.short	(.L_19 - .L_18)
.L_18:
        /*0060*/ 	.word	0x00000000
        /*0064*/ 	.short	0x0009
        /*0066*/ 	.short	0x0030
        /*0068*/ 	.byte	0x00, 0xf0, 0x11, 0x00


	//----- nvinfo : EIATTR_KPARAM_INFO
	.align		4
.L_19:
        /*006c*/ 	.byte	0x04, 0x17
        /*006e*/ 	.short	(.L_21 - .L_20)
.L_20:
        /*0070*/ 	.word	0x00000000
        /*0074*/ 	.short	0x0008
        /*0076*/ 	.short	0x002c
        /*0078*/ 	.byte	0x00, 0xf0, 0x11, 0x00


	//----- nvinfo : EIATTR_KPARAM_INFO
	.align		4
.L_21:
        /*007c*/ 	.byte	0x04, 0x17
        /*007e*/ 	.short	(.L_23 - .L_22)
.L_22:
        /*0080*/ 	.word	0x00000000
        /*0084*/ 	.short	0x0007
        /*0086*/ 	.short	0x0028
        /*0088*/ 	.byte	0x00, 0xf0, 0x11, 0x00


	//----- nvinfo : EIATTR_KPARAM_INFO
	.align		4
.L_23:
        /*008c*/ 	.byte	0x04, 0x17
        /*008e*/ 	.short	(.L_25 - .L_24)
.L_24:
        /*0090*/ 	.word	0x00000000
        /*0094*/ 	.short	0x0006
        /*0096*/ 	.short	0x0024
        /*0098*/ 	.byte	0x00, 0xf0, 0x11, 0x00


	//----- nvinfo : EIATTR_KPARAM_INFO
	.align		4
.L_25:
        /*009c*/ 	.byte	0x04, 0x17
        /*009e*/ 	.short	(.L_27 - .L_26)
.L_26:
        /*00a0*/ 	.word	0x00000000
        /*00a4*/ 	.short	0x0005
        /*00a6*/ 	.short	0x0020
        /*00a8*/ 	.byte	0x00, 0xf0, 0x11, 0x00


	//----- nvinfo : EIATTR_KPARAM_INFO
	.align		4
.L_27:
        /*00ac*/ 	.byte	0x04, 0x17
        /*00ae*/ 	.short	(.L_29 - .L_28)
.L_28:
        /*00b0*/ 	.word	0x00000000
        /*00b4*/ 	.short	0x0004
        /*00b6*/ 	.short	0x001c
        /*00b8*/ 	.byte	0x00, 0xf0, 0x11, 0x00


	//----- nvinfo : EIATTR_KPARAM_INFO
	.align		4
.L_29:
        /*00bc*/ 	.byte	0x04, 0x17
        /*00be*/ 	.short	(.L_31 - .L_30)
.L_30:
        /*00c0*/ 	.word	0x00000000
        /*00c4*/ 	.short	0x0003
        /*00c6*/ 	.short	0x0018
        /*00c8*/ 	.byte	0x00, 0xf0, 0x11, 0x00


	//----- nvinfo : EIATTR_KPARAM_INFO
	.align		4
.L_31:
        /*00cc*/ 	.byte	0x04, 0x17
        /*00ce*/ 	.short	(.L_33 - .L_32)
.L_32:
        /*00d0*/ 	.word	0x00000000
        /*00d4*/ 	.short	0x0002
        /*00d6*/ 	.short	0x0010
        /*00d8*/ 	.byte	0x00, 0xf4, 0x21, 0x00


	//----- nvinfo : EIATTR_KPARAM_INFO
	.align		4
.L_33:
        /*00dc*/ 	.byte	0x04, 0x17
        /*00de*/ 	.short	(.L_35 - .L_34)
.L_34:
        /*00e0*/ 	.word	0x00000000
        /*00e4*/ 	.short	0x0001
        /*00e6*/ 	.short	0x0008
        /*00e8*/ 	.byte	0x00, 0xf4, 0x21, 0x00


	//----- nvinfo : EIATTR_KPARAM_INFO
	.align		4
.L_35:
        /*00ec*/ 	.byte	0x04, 0x17
        /*00ee*/ 	.short	(.L_37 - .L_36)
.L_36:
        /*00f0*/ 	.word	0x00000000
        /*00f4*/ 	.short	0x0000
        /*00f6*/ 	.short	0x0000
        /*00f8*/ 	.byte	0x00, 0xf4, 0x21, 0x00


	//----- nvinfo : EIATTR_MAXREG_COUNT
	.align		4
.L_37:
        /*00fc*/ 	.byte	0x03, 0x1b
        /*00fe*/ 	.short	0x00ff


	//----- nvinfo : EIATTR_NUM_BARRIERS
	.align		4
        /*0100*/ 	.byte	0x02, 0x4c
        /*0102*/ 	.byte	0x01
	.zero		1


	//----- nvinfo : EIATTR_ANNOTATIONS
	.align		4
        /*0104*/ 	.byte	0x04, 0x55
        /*0106*/ 	.short	(.L_39 - .L_38)


	//   ....[0]....
.L_38:
        /*0108*/ 	.word	0x00000001
        /*010c*/ 	.byte	0x70, 0x06, 0x00, 0x00, 0x01, 0x00, 0x00, 0x00, 0x10, 0x07, 0x00, 0x00, 0x01, 0x00, 0x00, 0x00
        /* <DEDUP_REMOVED lines=16> */
        /*021c*/ 	.byte	0x60, 0xbf, 0x00, 0x00, 0x01, 0x00, 0x00, 0x00, 0x80, 0xbf, 0x00, 0x00


	//----- nvinfo : EIATTR_MERCURY_ISA_VERSION
	.align		4
.L_39:
        /*0228*/ 	.byte	0x03, 0x5f
        /*022a*/ 	.short	0x0000


	//----- nvinfo : EIATTR_EXIT_INSTR_OFFSETS
	.align		4
        /*022c*/ 	.byte	0x04, 0x1c
        /*022e*/ 	.short	(.L_41 - .L_40)


	//   ....[0]....
.L_40:
        /*0230*/ 	.word	0x0000c780


	//   ....[1]....
        /*0234*/ 	.word	0x0000c7a0


	//----- nvinfo : EIATTR_REQNTID
	.align		4
.L_41:
        /*0238*/ 	.byte	0x04, 0x10
        /*023a*/ 	.short	(.L_43 - .L_42)
.L_42:
        /*023c*/ 	.word	0x00000080
        /*0240*/ 	.word	0x00000001
        /*0244*/ 	.word	0x00000001
.L_43:


//--------------------- .nv.callgraph             --------------------------
	.section	.nv.callgraph,"",@"SHT_CUDA_CALLGRAPH"
	.align	4
	.sectionentsize	8
	.align		4
        /*0000*/ 	.word	0x00000000
	.align		4
        /*0004*/ 	.word	0xffffffff
	.align		4
        /*0008*/ 	.word	0x00000000
	.align		4
        /*000c*/ 	.word	0xfffffffe
	.align		4
        /*0010*/ 	.word	0x00000000
	.align		4
        /*0014*/ 	.word	0xfffffffd
	.align		4
        /*0018*/ 	.word	0x00000000
	.align		4
        /*001c*/ 	.word	0xfffffffc


//--------------------- .nv.rel.action            --------------------------
	.section	.nv.rel.action,"",@"SHT_CUDA_RELOCINFO"
	.align	8
	.sectionentsize	8
        /*0000*/ 	.byte	0x73, 0x00, 0x00, 0x00, 0x00, 0x00, 0x00, 0x00, 0x00, 0x00, 0x00, 0x11, 0x25, 0x00, 0x05, 0x36


//--------------------- .nv.constant0.matmul_kernel --------------------------
	.section	.nv.constant0.matmul_kernel,"a",@progbits
	.sectionflags	@""
	.align	4
.nv.constant0.matmul_kernel:
	.zero		432


//--------------------- .text.matmul_kernel       --------------------------
	.section	.text.matmul_kernel,"ax",@progbits
	.sectioninfo	@"SHI_REGISTERS=255"
	.align	128
        .global         matmul_kernel
        .type           matmul_kernel,@function
        .size           matmul_kernel,(.L_x_4 - matmul_kernel)
        .other          matmul_kernel,@"STO_CUDA_ENTRY STV_DEFAULT"
matmul_kernel:
.text.matmul_kernel:
[----:B------:R-:W-:Y:S02]  /*0000*/  IMAD.MOV.U32 R1, RZ, RZ, c[0x0][0x28] ;  /* 0x00000a00ff017624 */ /* 0x000fe400078e00ff */
[----:B------:R-:W-:Y:S01]  /*0010*/  IMAD.MOV.U32 R4, RZ, RZ, 0x3f ;  /* 0x0000003fff047424 */ /* 0x000fe200078e00ff */
[----:B------:R-:W1:Y:S01]  /*0020*/  S2R R7, SR_CTAID.X ;  /* 0x0000000000077919 */ /* 0x000e620000002500 */
[----:B------:R-:W-:Y:S01]  /*0030*/  IABS R41, c[0x0][0x17c] ;  /* 0x00005f0000297a13 */ /* 0x000fe20000000000 */
[----:B------:R-:W-:Y:S01]  /*0040*/  IMAD.MOV.U32 R211, RZ, RZ, c[0x0][0x188] ;  /* 0x00006200ffd37624 */ /* 0x000fe200078e00ff */
[----:B------:R-:W-:Y:S01]  /*0050*/  IADD3 R1, R1, -0x48, RZ ;  /* 0xffffffb801017810 */ /* 0x000fe20007ffe0ff */
[----:B------:R-:W2:Y:S01]  /*0060*/  S2R R62, SR_TID.X ;  /* 0x00000000003e7919 */ /* 0x000ea20000002100 */
[C---:B------:R-:W-:Y:S01]  /*0070*/  IADD3 R0, R4.reuse, c[0x0][0x17c], RZ ;  /* 0x00005f0004007a10 */ /* 0x040fe20007ffe0ff */
[----:B------:R-:W-:Y:S01]  /*0080*/  ULDC UR5, c[0x0][0x180] ;  /* 0x0000600000057ab9 */ /* 0x000fe20000000800 */
[----:B------:R-:W-:Y:S01]  /*0090*/  IADD3 R118, R4, c[0x0][0x180], RZ ;  /* 0x0000600004767a10 */ /* 0x000fe20007ffe0ff */
[----:B------:R-:W-:Y:S01]  /*00a0*/  UIADD3 UR4, UR5, -0x40, URZ ;  /* 0xffffffc005047890 */ /* 0x000fe2000fffe03f */
[----:B------:R-:W-:Y:S01]  /*00b0*/  SHF.R.S32.HI R3, RZ, 0x1f, R0 ;  /* 0x0000001fff037819 */ /* 0x000fe20000011400 */
[----:B------:R-:W-:Y:S01]  /*00c0*/  ULDC.64 UR6, c[0x0][0x118] ;  /* 0x0000460000067ab9 */ /* 0x000fe20000000a00 */
[----:B------:R-:W-:-:S02]  /*00d0*/  LOP3.LUT R5, R5, 0xfbffffff, RZ, 0xc0, !PT ;  /* 0xfbffffff05057812 */ /* 0x000fc400078ec0ff */
[----:B------:R-:W-:-:S04]  /*00e0*/  LEA.HI R3, R3, R0, RZ, 0x6 ;  /* 0x0000000003037211 */ /* 0x000fc800078f30ff */
[----:B------:R-:W-:-:S05]  /*00f0*/  SHF.R.S32.HI R3, RZ, 0x6, R3 ;  /* 0x00000006ff037819 */ /* 0x000fca0000011403 */
[----:B------:R-:W-:Y:S01]  /*0100*/  IMAD.SHL.U32 R6, R3, 0x8, RZ ;  /* 0x0000000803067824 */ /* 0x000fe200078e00ff */
[----:B-1----:R-:W-:-:S04]  /*0110*/  IABS R10, R7 ;  /* 0x00000007000a7213 */ /* 0x002fc80000000000 */
[-C--:B------:R-:W-:Y:S02]  /*0120*/  IABS R9, R6.reuse ;  /* 0x0000000600097213 */ /* 0x080fe40000000000 */
[----:B------:R-:W-:Y:S02]  /*0130*/  IABS R12, R6 ;  /* 0x00000006000c7213 */ /* 0x000fe40000000000 */
[----:B------:R-:W1:Y:S01]  /*0140*/  I2F.RP R0, R9 ;  /* 0x0000000900007306 */ /* 0x000e620000209400 */
[----:B--2---:R-:W-:-:S07]  /*0150*/  LOP3.LUT R119, R62, 0x3f, RZ, 0xc0, !PT ;  /* 0x0000003f3e777812 */ /* 0x004fce00078ec0ff */
[----:B-1----:R-:W1:Y:S02]  /*0160*/  MUFU.RCP R0, R0 ;  /* 0x0000000000007308 */ /* 0x002e640000001000 */
[----:B-1----:R-:W-:Y:S01]  /*0170*/  IADD3 R2, R0, 0xffffffe, RZ ;  /* 0x0ffffffe00027810 */ /* 0x002fe20007ffe0ff */
[----:B------:R-:W-:-:S05]  /*0180*/  IMAD.MOV R0, RZ, RZ, -R12 ;  /* 0x000000ffff007224 */ /* 0x000fca00078e0a0c */
[----:B------:R1:W2:Y:S02]  /*0190*/  F2I.FTZ.U32.TRUNC.NTZ R3, R2 ;  /* 0x0000000200037305 */ /* 0x0002a4000021f000 */
[----:B-1----:R-:W-:Y:S02]  /*01a0*/  IMAD.MOV.U32 R2, RZ, RZ, RZ ;  /* 0x000000ffff027224 */ /* 0x002fe400078e00ff */
[----:B--2---:R-:W-:-:S04]  /*01b0*/  IMAD.MOV R8, RZ, RZ, -R3 ;  /* 0x000000ffff087224 */ /* 0x004fc800078e0a03 */
[----:B------:R-:W-:Y:S02]  /*01c0*/  IMAD R11, R8, R9, RZ ;  /* 0x00000009080b7224 */ /* 0x000fe400078e02ff */
[----:B------:R-:W-:Y:S02]  /*01d0*/  IMAD.MOV.U32 R8, RZ, RZ, R10 ;  /* 0x000000ffff087224 */ /* 0x000fe400078e000a */
[----:B------:R-:W-:-:S06]  /*01e0*/  IMAD.HI.U32 R3, R3, R11, R2 ;  /* 0x0000000b03037227 */ /* 0x000fcc00078e0002 */
[----:B------:R-:W-:-:S04]  /*01f0*/  IMAD.HI.U32 R3, R3, R8, RZ ;  /* 0x0000000803037227 */ /* 0x000fc800078e00ff */
[----:B------:R-:W-:-:S05]  /*0200*/  IMAD R0, R3, R0, R8 ;  /* 0x0000000003007224 */ /* 0x000fca00078e0208 */
[----:B------:R-:W-:-:S13]  /*0210*/  ISETP.GT.U32.AND P1, PT, R9, R0, PT ;  /* 0x000000000900720c */ /* 0x000fda0003f24070 */
[----:B------:R-:W-:Y:S01]  /*0220*/  @!P1 IMAD.IADD R0, R0, 0x1, -R9 ;  /* 0x0000000100009824 */ /* 0x000fe200078e0a09 */
[----:B------:R-:W-:Y:S02]  /*0230*/  @!P1 IADD3 R3, R3, 0x1, RZ ;  /* 0x0000000103039810 */ /* 0x000fe40007ffe0ff */
[----:B------:R-:W-:Y:S02]  /*0240*/  ISETP.NE.AND P1, PT, R6, RZ, PT ;  /* 0x000000ff0600720c */ /* 0x000fe40003f25270 */
[----:B------:R-:W-:Y:S02]  /*0250*/  ISETP.GE.U32.AND P0, PT, R0, R9, PT ;  /* 0x000000090000720c */ /* 0x000fe40003f06070 */
[----:B------:R-:W-:-:S04]  /*0260*/  LOP3.LUT R0, R7, R6, RZ, 0x3c, !PT ;  /* 0x0000000607007212 */ /* 0x000fc800078e3cff */
[----:B------:R-:W-:Y:S02]  /*0270*/  ISETP.GE.AND P2, PT, R0, RZ, PT ;  /* 0x000000ff0000720c */ /* 0x000fe40003f46270 */
[----:B------:R-:W-:-:S05]  /*0280*/  IADD3 R0, R4, c[0x0][0x178], RZ ;  /* 0x00005e0004007a10 */ /* 0x000fca0007ffe0ff */
[----:B------:R-:W-:-:S05]  /*0290*/  @P0 IADD3 R3, R3, 0x1, RZ ;  /* 0x0000000103030810 */ /* 0x000fca0007ffe0ff */
[----:B------:R-:W-:Y:S01]  /*02a0*/  IMAD.MOV.U32 R2, RZ, RZ, R3 ;  /* 0x000000ffff027224 */ /* 0x000fe200078e0003 */
[----:B------:R-:W-:-:S03]  /*02b0*/  SHF.R.S32.HI R3, RZ, 0x1f, R0 ;  /* 0x0000001fff037819 */ /* 0x000fc60000011400 */
[----:B------:R-:W-:Y:S01]  /*02c0*/  @!P2 IMAD.MOV R2, RZ, RZ, -R2 ;  /* 0x000000ffff02a224 */ /* 0x000fe200078e0a02 */
[----:B------:R-:W-:Y:S02]  /*02d0*/  @!P1 LOP3.LUT R2, RZ, R6, RZ, 0x33, !PT ;  /* 0x00000006ff029212 */ /* 0x000fe400078e33ff */
[----:B------:R-:W-:-:S03]  /*02e0*/  LEA.HI R3, R3, R0, RZ, 0x6 ;  /* 0x0000000003037211 */ /* 0x000fc600078f30ff */
[----:B------:R-:W-:Y:S02]  /*02f0*/  IMAD.SHL.U32 R16, R2, 0x8, RZ ;  /* 0x0000000802107824 */ /* 0x000fe400078e00ff */
[----:B------:R-:W-:-:S03]  /*0300*/  IMAD.MOV R2, RZ, RZ, -R2 ;  /* 0x000000ffff027224 */ /* 0x000fc600078e0a02 */
[----:B------:R-:W-:Y:S01]  /*0310*/  LEA.HI.SX32 R3, R3, -R16, 0x1a ;  /* 0x8000001003037211 */ /* 0x000fe200078fd2ff */
[----:B------:R-:W-:Y:S02]  /*0320*/  IMAD R13, R6, R2, R7 ;  /* 0x00000002060d7224 */ /* 0x000fe400078e0207 */
[----:B------:R-:W-:Y:S01]  /*0330*/  IMAD.MOV.U32 R2, RZ, RZ, RZ ;  /* 0x000000ffff027224 */ /* 0x000fe200078e00ff */
[----:B------:R-:W-:Y:S02]  /*0340*/  IMNMX R12, R3, 0x8, PT ;  /* 0x00000008030c7817 */ /* 0x000fe40003800200 */
[----:B------:R-:W-:Y:S02]  /*0350*/  IABS R6, R13 ;  /* 0x0000000d00067213 */ /* 0x000fe40000000000 */
[----:B------:R-:W-:-:S04]  /*0360*/  IABS R9, R12 ;  /* 0x0000000c00097213 */ /* 0x000fc80000000000 */
[----:B------:R-:W1:Y:S08]  /*0370*/  I2F.RP R0, R9 ;  /* 0x0000000900007306 */ /* 0x000e700000209400 */
[----:B-1----:R-:W1:Y:S02]  /*0380*/  MUFU.RCP R0, R0 ;  /* 0x0000000000007308 */ /* 0x002e640000001000 */
[----:B-1----:R-:W-:-:S06]  /*0390*/  IADD3 R3, R0, 0xffffffe, RZ ;  /* 0x0ffffffe00037810 */ /* 0x002fcc0007ffe0ff */
[----:B------:R-:W1:Y:S02]  /*03a0*/  F2I.FTZ.U32.TRUNC.NTZ R3, R3 ;  /* 0x0000000300037305 */ /* 0x000e64000021f000 */
[----:B-1----:R-:W-:-:S04]  /*03b0*/  IMAD.MOV R8, RZ, RZ, -R3 ;  /* 0x000000ffff087224 */ /* 0x002fc800078e0a03 */
[----:B------:R-:W-:Y:S01]  /*03c0*/  IMAD R7, R8, R9, RZ ;  /* 0x0000000908077224 */ /* 0x000fe200078e02ff */
[----:B------:R-:W-:-:S03]  /*03d0*/  IABS R8, R12 ;  /* 0x0000000c00087213 */ /* 0x000fc60000000000 */
[----:B------:R-:W-:Y:S02]  /*03e0*/  IMAD.HI.U32 R2, R3, R7, R2 ;  /* 0x0000000703027227 */ /* 0x000fe400078e0002 */
[----:B------:R-:W1:Y:S02]  /*03f0*/  I2F.RP R7, R41 ;  /* 0x0000002900077306 */ /* 0x000e640000209400 */
[----:B------:R-:W-:Y:S01]  /*0400*/  IMAD.MOV.U32 R3, RZ, RZ, R6 ;  /* 0x000000ffff037224 */ /* 0x000fe200078e0006 */
[----:B------:R-:W-:Y:S01]  /*0410*/  IABS R6, c[0x0][0x178] ;  /* 0x00005e0000067a13 */ /* 0x000fe20000000000 */
[----:B------:R-:W-:Y:S02]  /*0420*/  IMAD.MOV R0, RZ, RZ, -R8 ;  /* 0x000000ffff007224 */ /* 0x000fe400078e0a08 */
[----:B------:R-:W-:-:S04]  /*0430*/  IMAD.HI.U32 R2, R2, R3, RZ ;  /* 0x0000000302027227 */ /* 0x000fc800078e00ff */
[----:B------:R-:W-:Y:S02]  /*0440*/  IMAD R0, R2, R0, R3 ;  /* 0x0000000002007224 */ /* 0x000fe400078e0203 */
[----:B------:R-:W2:Y:S03]  /*0450*/  I2F.RP R3, R6 ;  /* 0x0000000600037306 */ /* 0x000ea60000209400 */
[----:B------:R-:W-:-:S05]  /*0460*/  ISETP.GT.U32.AND P1, PT, R9, R0, PT ;  /* 0x000000000900720c */ /* 0x000fca0003f24070 */
[----:B-1----:R-:W1:Y:S08]  /*0470*/  MUFU.RCP R7, R7 ;  /* 0x0000000700077308 */ /* 0x002e700000001000 */
[----:B------:R-:W-:Y:S01]  /*0480*/  @!P1 IMAD.IADD R0, R0, 0x1, -R9 ;  /* 0x0000000100009824 */ /* 0x000fe200078e0a09 */
[----:B--2---:R-:W2:Y:S01]  /*0490*/  MUFU.RCP R3, R3 ;  /* 0x0000000300037308 */ /* 0x004ea20000001000 */
[----:B------:R-:W-:-:S02]  /*04a0*/  @!P1 IADD3 R2, R2, 0x1, RZ ;  /* 0x0000000102029810 */ /* 0x000fc40007ffe0ff */
[----:B------:R-:W-:Y:S02]  /*04b0*/  ISETP.NE.AND P1, PT, R12, RZ, PT ;  /* 0x000000ff0c00720c */ /* 0x000fe40003f25270 */
[----:B------:R-:W-:Y:S02]  /*04c0*/  ISETP.GE.U32.AND P0, PT, R0, R9, PT ;  /* 0x000000090000720c */ /* 0x000fe40003f06070 */
[----:B------:R-:W-:Y:S02]  /*04d0*/  LOP3.LUT R0, R13, R12, RZ, 0x3c, !PT ;  /* 0x0000000c0d007212 */ /* 0x000fe400078e3cff */
[----:B-1----:R-:W-:Y:S02]  /*04e0*/  IADD3 R8, R7, 0xffffffe, RZ ;  /* 0x0ffffffe07087810 */ /* 0x002fe40007ffe0ff */
[----:B------:R-:W-:Y:S02]  /*04f0*/  ISETP.GE.AND P2, PT, R0, RZ, PT ;  /* 0x000000ff0000720c */ /* 0x000fe40003f46270 */
[----:B------:R-:W1:Y:S01]  /*0500*/  F2I.FTZ.U32.TRUNC.NTZ R9, R8 ;  /* 0x0000000800097305 */ /* 0x000e62000021f000 */
[----:B------:R-:W-:-:S04]  /*0510*/  SHF.R.U32.HI R0, RZ, 0x6, R62 ;  /* 0x00000006ff007819 */ /* 0x000fc8000001163e */
[----:B------:R-:W-:Y:S02]  /*0520*/  @P0 IADD3 R2, R2, 0x1, RZ ;  /* 0x0000000102020810 */ /* 0x000fe40007ffe0ff */
[----:B------:R-:W-:-:S03]  /*0530*/  SGXT.U32 R0, R0, 0x1 ;  /* 0x000000010000781a */ /* 0x000fc60000000000 */
[----:B------:R-:W-:Y:S01]  /*0540*/  IMAD.MOV.U32 R15, RZ, RZ, R2 ;  /* 0x000000ffff0f7224 */ /* 0x000fe200078e0002 */
[----:B--2---:R-:W-:Y:S01]  /*0550*/  IADD3 R2, R3, 0xffffffe, RZ ;  /* 0x0ffffffe03027810 */ /* 0x004fe20007ffe0ff */
[C---:B------:R-:W-:Y:S01]  /*0560*/  IMAD R140, R0.reuse, c[0x0][0x188], RZ ;  /* 0x00006200008c7a24 */ /* 0x040fe200078e02ff */
[C---:B------:R-:W-:Y:S01]  /*0570*/  LOP3.LUT R162, R0.reuse, 0x4, RZ, 0xfc, !PT ;  /* 0x0000000400a27812 */ /* 0x040fe200078efcff */
[----:B------:R-:W-:Y:S01]  /*0580*/  @!P2 IMAD.MOV R15, RZ, RZ, -R15 ;  /* 0x000000ffff0fa224 */ /* 0x000fe200078e0a0f */
[----:B------:R-:W2:Y:S01]  /*0590*/  F2I.FTZ.U32.TRUNC.NTZ R3, R2 ;  /* 0x0000000200037305 */ /* 0x000ea2000021f000 */
[----:B------:R-:W-:Y:S01]  /*05a0*/  @!P1 LOP3.LUT R15, RZ, R12, RZ, 0x33, !PT ;  /* 0x0000000cff0f9212 */ /* 0x000fe200078e33ff */
[----:B-1----:R-:W-:Y:S01]  /*05b0*/  IMAD.MOV R8, RZ, RZ, -R9 ;  /* 0x000000ffff087224 */ /* 0x002fe200078e0a09 */
[C---:B------:R-:W-:Y:S02]  /*05c0*/  LOP3.LUT R160, R0.reuse, 0xc, RZ, 0xfc, !PT ;  /* 0x0000000c00a07812 */ /* 0x040fe400078efcff */
[C---:B------:R-:W-:Y:S01]  /*05d0*/  LOP3.LUT R161, R0.reuse, 0x8, RZ, 0xfc, !PT ;  /* 0x0000000800a17812 */ /* 0x040fe200078efcff */
[----:B------:R-:W-:Y:S01]  /*05e0*/  IMAD.SHL.U32 R11, R15, 0x40, RZ ;  /* 0x000000400f0b7824 */ /* 0x000fe200078e00ff */
[----:B------:R-:W-:Y:S01]  /*05f0*/  LOP3.LUT R157, R0, 0x18, RZ, 0xfc, !PT ;  /* 0x00000018009d7812 */ /* 0x000fe200078efcff */
[----:B------:R-:W-:Y:S01]  /*0600*/  IMAD R7, R8, R41, RZ ;  /* 0x0000002908077224 */ /* 0x000fe200078e02ff */
[----:B------:R-:W-:Y:S01]  /*0610*/  LOP3.LUT R158, R0, 0x14, RZ, 0xfc, !PT ;  /* 0x00000014009e7812 */ /* 0x000fe200078efcff */
[----:B------:R-:W-:Y:S01]  /*0620*/  IMAD.MOV.U32 R8, RZ, RZ, RZ ;  /* 0x000000ffff087224 */ /* 0x000fe200078e00ff */
[----:B------:R-:W-:-:S02]  /*0630*/  LOP3.LUT R61, R11, R0, RZ, 0xfc, !PT ;  /* 0x000000000b3d7212 */ /* 0x000fc400078efcff */
[----:B------:R-:W-:Y:S01]  /*0640*/  LOP3.LUT R60, R11, 0x2, R0, 0xfe, !PT ;  /* 0x000000020b3c7812 */ /* 0x000fe200078efe00 */
[----:B------:R-:W-:Y:S01]  /*0650*/  IMAD.HI.U32 R8, R9, R7, R8 ;  /* 0x0000000709087227 */ /* 0x000fe200078e0008 */
[----:B------:R-:W-:Y:S01]  /*0660*/  IABS R10, R61 ;  /* 0x0000003d000a7213 */ /* 0x000fe20000000000 */
[----:B------:R-:W-:Y:S01]  /*0670*/  STL [R1+0x40], R61 ;  /* 0x0000403d01007387 */ /* 0x000fe20000100800 */
[----:B------:R-:W-:Y:S01]  /*0680*/  IABS R14, R60 ;  /* 0x0000003c000e7213 */ /* 0x000fe20000000000 */
[----:B--2---:R-:W-:Y:S01]  /*0690*/  IMAD.MOV R2, RZ, RZ, -R3 ;  /* 0x000000ffff027224 */ /* 0x004fe200078e0a03 */
[C-C-:B------:R-:W-:Y:S01]  /*06a0*/  LOP3.LUT R56, R11.reuse, 0xa, R0.reuse, 0xfe, !PT ;  /* 0x0000000a0b387812 */ /* 0x140fe200078efe00 */
[----:B------:R-:W-:Y:S01]  /*06b0*/  IMAD.MOV R7, RZ, RZ, -R15 ;  /* 0x000000ffff077224 */ /* 0x000fe200078e0a0f */
[C---:B------:R-:W-:Y:S01]  /*06c0*/  LOP3.LUT R59, R11.reuse, 0x4, R0, 0xfe, !PT ;  /* 0x000000040b3b7812 */ /* 0x040fe200078efe00 */
[----:B------:R-:W-:Y:S01]  /*06d0*/  IMAD.MOV.U32 R15, RZ, RZ, R2 ;  /* 0x000000ffff0f7224 */ /* 0x000fe200078e0002 */
[C-C-:B------:R-:W-:Y:S01]  /*06e0*/  LOP3.LUT R55, R11.reuse, 0xc, R0.reuse, 0xfe, !PT ;  /* 0x0000000c0b377812 */ /* 0x140fe200078efe00 */
[C---:B------:R-:W-:Y:S01]  /*06f0*/  IMAD.HI.U32 R2, R8.reuse, R10, RZ ;  /* 0x0000000a08027227 */ /* 0x040fe200078e00ff */
[----:B------:R-:W-:Y:S01]  /*0700*/  IABS R21, R56 ;  /* 0x0000003800157213 */ /* 0x000fe20000000000 */
[----:B------:R-:W-:Y:S01]  /*0710*/  STL [R1+0x3c], R60 ;  /* 0x00003c3c01007387 */ /* 0x000fe20000100800 */
[C-C-:B------:R-:W-:Y:S01]  /*0720*/  LOP3.LUT R58, R11.reuse, 0x6, R0.reuse, 0xfe, !PT ;  /* 0x000000060b3a7812 */ /* 0x140fe200078efe00 */
[----:B------:R-:W-:Y:S01]  /*0730*/  IMAD.HI.U32 R9, R8, R14, RZ ;  /* 0x0000000e08097227 */ /* 0x000fe200078e00ff */
[----:B------:R-:W-:Y:S01]  /*0740*/  LOP3.LUT R57, R11, 0x8, R0, 0xfe, !PT ;  /* 0x000000080b397812 */ /* 0x000fe200078efe00 */
[----:B------:R-:W-:Y:S01]  /*0750*/  STL [R1+0x38], R59 ;  /* 0x0000383b01007387 */ /* 0x000fe20000100800 */
[----:B------:R-:W-:Y:S01]  /*0760*/  IABS R23, R55 ;  /* 0x0000003700177213 */ /* 0x000fe20000000000 */
[----:B------:R-:W-:Y:S01]  /*0770*/  IMAD R7, R12, R7, R13 ;  /* 0x000000070c077224 */ /* 0x000fe200078e020d */
[----:B------:R-:W-:Y:S01]  /*0780*/  IABS R17, R58 ;  /* 0x0000003a00117213 */ /* 0x000fe20000000000 */
[----:B------:R-:W-:Y:S01]  /*0790*/  IMAD R13, R15, R6, RZ ;  /* 0x000000060f0d7224 */ /* 0x000fe200078e02ff */
[----:B------:R-:W-:Y:S01]  /*07a0*/  IABS R19, R57 ;  /* 0x0000003900137213 */ /* 0x000fe20000000000 */
[----:B------:R-:W-:Y:S01]  /*07b0*/  IMAD.MOV R12, RZ, RZ, -R2 ;  /* 0x000000ffff0c7224 */ /* 0x000fe200078e0a02 */
[C-C-:B------:R-:W-:Y:S01]  /*07c0*/  LOP3.LUT R54, R11.reuse, 0xe, R0.reuse, 0xfe, !PT ;  /* 0x0000000e0b367812 */ /* 0x140fe200078efe00 */
[----:B------:R-:W-:Y:S01]  /*07d0*/  IMAD.MOV R15, RZ, RZ, -R9 ;  /* 0x000000ffff0f7224 */ /* 0x000fe200078e0a09 */
[C-C-:B------:R-:W-:Y:S01]  /*07e0*/  LOP3.LUT R50, R11.reuse, 0x16, R0.reuse, 0xfe, !PT ;  /* 0x000000160b327812 */ /* 0x140fe200078efe00 */
[----:B------:R-:W-:Y:S01]  /*07f0*/  IMAD.IADD R7, R16, 0x1, R7 ;  /* 0x0000000110077824 */ /* 0x000fe200078e0207 */
[----:B------:R-:W-:Y:S01]  /*0800*/  IABS R16, R59 ;  /* 0x0000003b00107213 */ /* 0x000fe20000000000 */
[----:B------:R-:W-:Y:S01]  /*0810*/  IMAD.MOV.U32 R2, RZ, RZ, RZ ;  /* 0x000000ffff027224 */ /* 0x000fe200078e00ff */
[----:B------:R-:W-:Y:S01]  /*0820*/  LOP3.LUT R51, R11, 0x14, R0, 0xfe, !PT ;  /* 0x000000140b337812 */ /* 0x000fe200078efe00 */
[----:B------:R-:W-:Y:S01]  /*0830*/  IMAD R9, R41, R12, R10 ;  /* 0x0000000c29097224 */ /* 0x000fe200078e020a */
[----:B------:R-:W-:Y:S01]  /*0840*/  LOP3.LUT R53, R11, 0x10, R0, 0xfe, !PT ;  /* 0x000000100b357812 */ /* 0x000fe200078efe00 */
[----:B------:R-:W-:Y:S01]  /*0850*/  IMAD R10, R41, R15, R14 ;  /* 0x0000000f290a7224 */ /* 0x000fe200078e020e */
[----:B------:R-:W-:Y:S01]  /*0860*/  IABS R29, R50 ;  /* 0x00000032001d7213 */ /* 0x000fe20000000000 */
[C---:B------:R-:W-:Y:S01]  /*0870*/  IMAD.HI.U32 R14, R8.reuse, R21, RZ ;  /* 0x00000015080e7227 */ /* 0x040fe200078e00ff */
[----:B------:R-:W-:Y:S01]  /*0880*/  LOP3.LUT R52, R11, 0x12, R0, 0xfe, !PT ;  /* 0x000000120b347812 */ /* 0x000fe200078efe00 */
[----:B------:R-:W-:Y:S01]  /*0890*/  STL [R1+0x34], R58 ;  /* 0x0000343a01007387 */ /* 0x000fe20000100800 */
[----:B------:R-:W-:Y:S01]  /*08a0*/  IABS R27, R51 ;  /* 0x00000033001b7213 */ /* 0x000fe20000000000 */
[----:B------:R-:W-:Y:S01]  /*08b0*/  IMAD.HI.U32 R2, R3, R13, R2 ;  /* 0x0000000d03027227 */ /* 0x000fe200078e0002 */
[----:B------:R-:W-:Y:S01]  /*08c0*/  IABS R25, R52 ;  /* 0x0000003400197213 */ /* 0x000fe20000000000 */
[----:B------:R-:W-:Y:S01]  /*08d0*/  STL [R1+0x30], R57 ;  /* 0x0000303901007387 */ /* 0x000fe20000100800 */
[C-C-:B------:R-:W-:Y:S01]  /*08e0*/  LOP3.LUT R47, R11.reuse, 0x1c, R0.reuse, 0xfe, !PT ;  /* 0x0000001c0b2f7812 */ /* 0x140fe200078efe00 */
[C---:B------:R-:W-:Y:S01]  /*08f0*/  IMAD.HI.U32 R3, R8.reuse, R16, RZ ;  /* 0x0000001008037227 */ /* 0x040fe200078e00ff */
[C-C-:B------:R-:W-:Y:S01]  /*0900*/  LOP3.LUT R48, R11.reuse, 0x1a, R0.reuse, 0xfe, !PT ;  /* 0x0000001a0b307812 */ /* 0x140fe200078efe00 */
[----:B------:R-:W-:Y:S01]  /*0910*/  STL [R1+0x2c], R56 ;  /* 0x00002c3801007387 */ /* 0x000fe20000100800 */
[C-C-:B------:R-:W-:Y:S01]  /*0920*/  LOP3.LUT R45, R11.reuse, 0x20, R0.reuse, 0xfe, !PT ;  /* 0x000000200b2d7812 */ /* 0x140fe200078efe00 */
[C---:B------:R-:W-:Y:S01]  /*0930*/  IMAD.HI.U32 R15, R8.reuse, R23, RZ ;  /* 0x00000017080f7227 */ /* 0x040fe200078e00ff */
[C-C-:B------:R-:W-:Y:S01]  /*0940*/  LOP3.LUT R46, R11.reuse, 0x1e, R0.reuse, 0xfe, !PT ;  /* 0x0000001e0b2e7812 */ /* 0x140fe200078efe00 */
[----:B------:R-:W-:Y:S01]  /*0950*/  STL [R1+0x28], R55 ;  /* 0x0000283701007387 */ /* 0x000fe20000100800 */
[C---:B------:R-:W-:Y:S01]  /*0960*/  LOP3.LUT R49, R11.reuse, 0x18, R0, 0xfe, !PT ;  /* 0x000000180b317812 */ /* 0x040fe200078efe00 */
[----:B------:R-:W-:Y:S01]  /*0970*/  IMAD.MOV R22, RZ, RZ, -R14 ;  /* 0x000000ffff167224 */ /* 0x000fe200078e0a0e */
[----:B------:R-:W-:Y:S01]  /*0980*/  IABS R33, R45 ;  /* 0x0000002d00217213 */ /* 0x000fe20000000000 */
[C---:B------:R-:W-:Y:S01]  /*0990*/  IMAD.HI.U32 R12, R8.reuse, R17, RZ ;  /* 0x00000011080c7227 */ /* 0x040fe200078e00ff */
[----:B------:R-:W-:Y:S01]  /*09a0*/  IABS R31, R46 ;  /* 0x0000002e001f7213 */ /* 0x000fe20000000000 */
[----:B------:R-:W-:Y:S01]  /*09b0*/  STL [R1+0x24], R54 ;  /* 0x0000243601007387 */ /* 0x000fe20000100800 */
[C-C-:B------:R-:W-:Y:S01]  /*09c0*/  LOP3.LUT R252, R11.reuse, 0x22, R0.reuse, 0xfe, !PT ;  /* 0x000000220bfc7812 */ /* 0x140fe200078efe00 */
[C---:B------:R-:W-:Y:S01]  /*09d0*/  IMAD.HI.U32 R13, R8.reuse, R19, RZ ;  /* 0x00000013080d7227 */ /* 0x040fe200078e00ff */
[C-C-:B------:R-:W-:Y:S01]  /*09e0*/  LOP3.LUT R229, R11.reuse, 0x26, R0.reuse, 0xfe, !PT ;  /* 0x000000260be57812 */ /* 0x140fe200078efe00 */
[----:B------:R-:W-:Y:S01]  /*09f0*/  STL [R1+0x20], R53 ;  /* 0x0000203501007387 */ /* 0x000fe20000100800 */
[C-C-:B------:R-:W-:Y:S01]  /*0a00*/  LOP3.LUT R228, R11.reuse, 0x28, R0.reuse, 0xfe, !PT ;  /* 0x000000280be47812 */ /* 0x140fe200078efe00 */
[----:B------:R-:W-:Y:S01]  /*0a10*/  IMAD.MOV R3, RZ, RZ, -R3 ;  /* 0x000000ffff037224 */ /* 0x000fe200078e0a03 */
[C-C-:B------:R-:W-:Y:S01]  /*0a20*/  LOP3.LUT R230, R11.reuse, 0x24, R0.reuse, 0xfe, !PT ;  /* 0x000000240be67812 */ /* 0x140fe200078efe00 */
[----:B------:R-:W-:Y:S01]  /*0a30*/  IMAD.MOV R24, RZ, RZ, -R15 ;  /* 0x000000ffff187224 */ /* 0x000fe200078e0a0f */
[----:B------:R-:W-:Y:S01]  /*0a40*/  LOP3.LUT R227, R11, 0x2a, R0, 0xfe, !PT ;  /* 0x0000002a0be37812 */ /* 0x000fe200078efe00 */
[C---:B------:R-:W-:Y:S01]  /*0a50*/  IMAD R15, R41.reuse, R22, R21 ;  /* 0x00000016290f7224 */ /* 0x040fe200078e0215 */
[----:B------:R-:W-:Y:S01]  /*0a60*/  IABS R21, R54 ;  /* 0x0000003600157213 */ /* 0x000fe20000000000 */
[----:B------:R-:W-:Y:S01]  /*0a70*/  IMAD.MOV R18, RZ, RZ, -R12 ;  /* 0x000000ffff127224 */ /* 0x000fe200078e0a0c */
[----:B------:R-:W-:Y:S01]  /*0a80*/  IABS R35, R228 ;  /* 0x000000e400237213 */ /* 0x000fe20000000000 */
[----:B------:R-:W-:Y:S01]  /*0a90*/  IMAD.MOV R20, RZ, RZ, -R13 ;  /* 0x000000ffff147224 */ /* 0x000fe200078e0a0d */
[----:B------:R-:W-:Y:S01]  /*0aa0*/  IABS R37, R227 ;  /* 0x000000e300257213 */ /* 0x000fe20000000000 */
[----:B------:R-:W-:Y:S01]  /*0ab0*/  IMAD R12, R41, R3, R16 ;  /* 0x00000003290c7224 */ /* 0x000fe200078e0210 */
[--C-:B------:R-:W-:Y:S01]  /*0ac0*/  LOP3.LUT R226, R11, 0x2c, R0.reuse, 0xfe, !PT ;  /* 0x0000002c0be27812 */ /* 0x100fe200078efe00 */
[C---:B------:R-:W-:Y:S01]  /*0ad0*/  IMAD R16, R41.reuse, R24, R23 ;  /* 0x0000001829107224 */ /* 0x040fe200078e0217 */
[----:B------:R-:W-:Y:S01]  /*0ae0*/  IABS R23, R53 ;  /* 0x0000003500177213 */ /* 0x000fe20000000000 */
[----:B------:R-:W-:Y:S01]  /*0af0*/  IMAD R14, R41, R20, R19 ;  /* 0x00000014290e7224 */ /* 0x000fe200078e0213 */
[C-C-:B------:R-:W-:Y:S01]  /*0b00*/  LOP3.LUT R225, R11.reuse, 0x2e, R0.reuse, 0xfe, !PT ;  /* 0x0000002e0be17812 */ /* 0x140fe200078efe00 */
[C---:B------:R-:W-:Y:S01]  /*0b10*/  IMAD.HI.U32 R3, R8.reuse, R21, RZ ;  /* 0x0000001508037227 */ /* 0x040fe200078e00ff */
[C-C-:B------:R-:W-:Y:S01]  /*0b20*/  LOP3.LUT R224, R11.reuse, 0x30, R0.reuse, 0xfe, !PT ;  /* 0x000000300be07812 */ /* 0x140fe200078efe00 */
[----:B------:R-:W-:Y:S01]  /*0b30*/  STL [R1+0x1c], R52 ;  /* 0x00001c3401007387 */ /* 0x000fe20000100800 */
[C-C-:B------:R-:W-:Y:S01]  /*0b40*/  LOP3.LUT R222, R11.reuse, 0x34, R0.reuse, 0xfe, !PT ;  /* 0x000000340bde7812 */ /* 0x140fe200078efe00 */
[C---:B------:R-:W-:Y:S01]  /*0b50*/  IMAD.HI.U32 R20, R8.reuse, R29, RZ ;  /* 0x0000001d08147227 */ /* 0x040fe200078e00ff */
[--C-:B------:R-:W-:Y:S01]  /*0b60*/  LOP3.LUT R217, R11, 0x3e, R0.reuse, 0xfe, !PT ;  /* 0x0000003e0bd97812 */ /* 0x100fe200078efe00 */
[----:B------:R-:W-:Y:S01]  /*0b70*/  STL [R1+0x18], R51 ;  /* 0x0000183301007387 */ /* 0x000fe20000100800 */
[----:B------:R-:W-:Y:S01]  /*0b80*/  IABS R40, R222 ;  /* 0x000000de00287213 */ /* 0x000fe20000000000 */
[----:B------:R-:W-:Y:S01]  /*0b90*/  IMAD R13, R41, R18, R17 ;  /* 0x00000012290d7224 */ /* 0x000fe200078e0211 */
[C-C-:B------:R-:W-:Y:S01]  /*0ba0*/  LOP3.LUT R223, R11.reuse, 0x32, R0.reuse, 0xfe, !PT ;  /* 0x000000320bdf7812 */ /* 0x140fe200078efe00 */
[C---:B------:R-:W-:Y:S01]  /*0bb0*/  IMAD.HI.U32 R19, R8.reuse, R27, RZ ;  /* 0x0000001b08137227 */ /* 0x040fe200078e00ff */
[C-C-:B------:R-:W-:Y:S01]  /*0bc0*/  LOP3.LUT R221, R11.reuse, 0x36, R0.reuse, 0xfe, !PT ;  /* 0x000000360bdd7812 */ /* 0x140fe200078efe00 */
[----:B------:R-:W-:Y:S01]  /*0bd0*/  STL [R1+0x14], R50 ;  /* 0x0000143201007387 */ /* 0x000fe20000100800 */
[----:B------:R-:W-:Y:S01]  /*0be0*/  IABS R39, R223 ;  /* 0x000000df00277213 */ /* 0x000fe20000000000 */
[C---:B------:R-:W-:Y:S01]  /*0bf0*/  IMAD.HI.U32 R17, R8.reuse, R23, RZ ;  /* 0x0000001708117227 */ /* 0x040fe200078e00ff */
[C-C-:B------:R-:W-:Y:S01]  /*0c00*/  LOP3.LUT R220, R11.reuse, 0x38, R0.reuse, 0xfe, !PT ;  /* 0x000000380bdc7812 */ /* 0x140fe200078efe00 */
[----:B------:R-:W-:Y:S01]  /*0c10*/  STL [R1+0x10], R49 ;  /* 0x0000103101007387 */ /* 0x000fe20000100800 */
[C-C-:B------:R-:W-:Y:S01]  /*0c20*/  LOP3.LUT R219, R11.reuse, 0x3a, R0.reuse, 0xfe, !PT ;  /* 0x0000003a0bdb7812 */ /* 0x140fe200078efe00 */
[----:B------:R-:W-:Y:S01]  /*0c30*/  IMAD.MOV R22, RZ, RZ, -R3 ;  /* 0x000000ffff167224 */ /* 0x000fe200078e0a03 */
[----:B------:R-:W-:Y:S01]  /*0c40*/  LOP3.LUT R218, R11, 0x3c, R0, 0xfe, !PT ;  /* 0x0000003c0bda7812 */ /* 0x000fe200078efe00 */
[----:B------:R-:W-:Y:S01]  /*0c50*/  IMAD.MOV R30, RZ, RZ, -R20 ;  /* 0x000000ffff1e7224 */ /* 0x000fe200078e0a14 */
[C---:B------:R-:W-:Y:S01]  /*0c60*/  ISETP.GT.U32.AND P1, PT, R41.reuse, R9, PT ;  /* 0x000000092900720c */ /* 0x040fe20003f24070 */
[C---:B------:R-:W-:Y:S01]  /*0c70*/  IMAD.HI.U32 R18, R8.reuse, R25, RZ ;  /* 0x0000001908127227 */ /* 0x040fe200078e00ff */
[C---:B------:R-:W-:Y:S01]  /*0c80*/  ISETP.GT.U32.AND P3, PT, R41.reuse, R10, PT ;  /* 0x0000000a2900720c */ /* 0x040fe20003f64070 */
[----:B------:R-:W-:Y:S01]  /*0c90*/  STL [R1+0xc], R48 ;  /* 0x00000c3001007387 */ /* 0x000fe20000100800 */
[C---:B------:R-:W-:Y:S01]  /*0ca0*/  ISETP.GT.U32.AND P2, PT, R41.reuse, R13, PT ;  /* 0x0000000d2900720c */ /* 0x040fe20003f44070 */
[----:B------:R-:W-:Y:S01]  /*0cb0*/  IMAD.MOV R28, RZ, RZ, -R19 ;  /* 0x000000ffff1c7224 */ /* 0x000fe200078e0a13 */
[C---:B------:R-:W-:Y:S01]  /*0cc0*/  ISETP.GT.U32.AND P0, PT, R41.reuse, R14, PT ;  /* 0x0000000e2900720c */ /* 0x040fe20003f04070 */
[----:B------:R-:W-:Y:S01]  /*0cd0*/  IMAD.MOV R24, RZ, RZ, -R17 ;  /* 0x000000ffff187224 */ /* 0x000fe200078e0a11 */
[C---:B------:R-:W-:Y:S01]  /*0ce0*/  ISETP.GT.U32.AND P4, PT, R41.reuse, R12, PT ;  /* 0x0000000c2900720c */ /* 0x040fe20003f84070 */
[C---:B------:R-:W-:Y:S01]  /*0cf0*/  IMAD R17, R41.reuse, R22, R21 ;  /* 0x0000001629117224 */ /* 0x040fe200078e0215 */
[----:B------:R-:W-:Y:S01]  /*0d00*/  IABS R42, R219 ;  /* 0x000000db002a7213 */ /* 0x000fe20000000000 */
[C---:B------:R-:W-:Y:S01]  /*0d10*/  IMAD R22, R41.reuse, R30, R29 ;  /* 0x0000001e29167224 */ /* 0x040fe200078e021d */
[----:B------:R-:W-:Y:S01]  /*0d20*/  IABS R29, R47 ;  /* 0x0000002f001d7213 */ /* 0x000fe20000000000 */
[----:B------:R-:W-:Y:S01]  /*0d30*/  IMAD.MOV R26, RZ, RZ, -R18 ;  /* 0x000000ffff1a7224 */ /* 0x000fe200078e0a12 */
[----:B------:R-:W-:Y:S01]  /*0d40*/  IABS R43, R218 ;  /* 0x000000da002b7213 */ /* 0x000fe20000000000 */
[C---:B------:R-:W-:Y:S01]  /*0d50*/  IMAD R21, R41.reuse, R28, R27 ;  /* 0x0000001c29157224 */ /* 0x040fe200078e021b */
[----:B------:R-:W-:Y:S01]  /*0d60*/  IABS R27, R48 ;  /* 0x00000030001b7213 */ /* 0x000fe20000000000 */
[C---:B------:R-:W-:Y:S01]  /*0d70*/  IMAD R18, R41.reuse, R24, R23 ;  /* 0x0000001829127224 */ /* 0x040fe200078e0217 */
[----:B------:R-:W-:Y:S01]  /*0d80*/  STL [R1+0x8], R47 ;  /* 0x0000082f01007387 */ /* 0x000fe20000100800 */
[----:B------:R-:W-:Y:S01]  /*0d90*/  IMAD R20, R41, R26, R25 ;  /* 0x0000001a29147224 */ /* 0x000fe200078e0219 */
[----:B------:R-:W-:Y:S01]  /*0da0*/  IABS R26, R49 ;  /* 0x00000031001a7213 */ /* 0x000fe20000000000 */
[----:B------:R-:W-:Y:S01]  /*0db0*/  IMAD.HI.U32 R23, R8, R29, RZ ;  /* 0x0000001d08177227 */ /* 0x000fe200078e00ff */
[----:B------:R-:W-:Y:S01]  /*0dc0*/  STL [R1+0x4], R46 ;  /* 0x0000042e01007387 */ /* 0x000fe20000100800 */
[----:B------:R-:W-:-:S02]  /*0dd0*/  LOP3.LUT R154, R0, 0x24, RZ, 0xfc, !PT ;  /* 0x00000024009a7812 */ /* 0x000fc400078efcff */
[----:B------:R-:W-:Y:S01]  /*0de0*/  IMAD.HI.U32 R19, R8, R27, RZ ;  /* 0x0000001b08137227 */ /* 0x000fe200078e00ff */
[----:B------:R1:W-:Y:S01]  /*0df0*/  STL [R1], R45 ;  /* 0x0000002d01007387 */ /* 0x0003e20000100800 */
[----:B------:R-:W-:Y:S02]  /*0e00*/  LOP3.LUT R155, R0, 0x20, RZ, 0xfc, !PT ;  /* 0x00000020009b7812 */ /* 0x000fe400078efcff */
[----:B------:R-:W-:Y:S01]  /*0e10*/  IMAD.HI.U32 R25, R8, R33, RZ ;  /* 0x0000002108197227 */ /* 0x000fe200078e00ff */
[C---:B------:R-:W-:Y:S02]  /*0e20*/  LOP3.LUT R151, R0.reuse, 0x30, RZ, 0xfc, !PT ;  /* 0x0000003000977812 */ /* 0x040fe400078efcff */
[----:B------:R-:W-:Y:S01]  /*0e30*/  LOP3.LUT R152, R0, 0x2c, RZ, 0xfc, !PT ;  /* 0x0000002c00987812 */ /* 0x000fe200078efcff */
[----:B------:R-:W-:Y:S01]  /*0e40*/  IMAD.HI.U32 R24, R8, R31, RZ ;  /* 0x0000001f08187227 */ /* 0x000fe200078e00ff */
[C---:B------:R-:W-:Y:S02]  /*0e50*/  LOP3.LUT R148, R0.reuse, 0x3c, RZ, 0xfc, !PT ;  /* 0x0000003c00947812 */ /* 0x040fe400078efcff */
[C---:B------:R-:W-:Y:S01]  /*0e60*/  LOP3.LUT R149, R0.reuse, 0x38, RZ, 0xfc, !PT ;  /* 0x0000003800957812 */ /* 0x040fe200078efcff */
[----:B------:R-:W-:Y:S01]  /*0e70*/  IMAD.MOV R30, RZ, RZ, -R23 ;  /* 0x000000ffff1e7224 */ /* 0x000fe200078e0a17 */
[----:B------:R-:W-:Y:S01]  /*0e80*/  LOP3.LUT R145, R0, 0xa, RZ, 0xfc, !PT ;  /* 0x0000000a00917812 */ /* 0x000fe200078efcff */
[----:B------:R-:W-:Y:S01]  /*0e90*/  IMAD.HI.U32 R3, R8, R26, RZ ;  /* 0x0000001a08037227 */ /* 0x000fe200078e00ff */
[----:B------:R-:W-:-:S02]  /*0ea0*/  LOP3.LUT R146, R0, 0x6, RZ, 0xfc, !PT ;  /* 0x0000000600927812 */ /* 0x000fc400078efcff */
[C---:B------:R-:W-:Y:S01]  /*0eb0*/  LOP3.LUT R142, R0.reuse, 0x16, RZ, 0xfc, !PT ;  /* 0x00000016008e7812 */ /* 0x040fe200078efcff */
[----:B------:R-:W-:Y:S01]  /*0ec0*/  IMAD.MOV R28, RZ, RZ, -R19 ;  /* 0x000000ffff1c7224 */ /* 0x000fe200078e0a13 */
[C---:B------:R-:W-:Y:S01]  /*0ed0*/  LOP3.LUT R143, R0.reuse, 0x12, RZ, 0xfc, !PT ;  /* 0x00000012008f7812 */ /* 0x040fe200078efcff */
[----:B------:R-:W-:Y:S01]  /*0ee0*/  IMAD.MOV R34, RZ, RZ, -R25 ;  /* 0x000000ffff227224 */ /* 0x000fe200078e0a19 */
[C---:B------:R-:W-:Y:S01]  /*0ef0*/  LOP3.LUT R132, R0.reuse, 0x22, RZ, 0xfc, !PT ;  /* 0x0000002200847812 */ /* 0x040fe200078efcff */
[----:B------:R-:W-:Y:S01]  /*0f00*/  IMAD.MOV R32, RZ, RZ, -R24 ;  /* 0x000000ffff207224 */ /* 0x000fe200078e0a18 */
[C---:B------:R-:W-:Y:S01]  /*0f10*/  LOP3.LUT R133, R0.reuse, 0x1e, RZ, 0xfc, !PT ;  /* 0x0000001e00857812 */ /* 0x040fe200078efcff */
[C---:B------:R-:W-:Y:S01]  /*0f20*/  IMAD R25, R41.reuse, R30, R29 ;  /* 0x0000001e29197224 */ /* 0x040fe200078e021d */
[----:B------:R-:W-:Y:S01]  /*0f30*/  IABS R30, R252 ;  /* 0x000000fc001e7213 */ /* 0x000fe20000000000 */
[----:B------:R-:W-:Y:S01]  /*0f40*/  IMAD.MOV R3, RZ, RZ, -R3 ;  /* 0x000000ffff037224 */ /* 0x000fe200078e0a03 */
[C---:B------:R-:W-:Y:S01]  /*0f50*/  LOP3.LUT R129, R0.reuse, 0x2e, RZ, 0xfc, !PT ;  /* 0x0000002e00817812 */ /* 0x040fe200078efcff */
[C---:B------:R-:W-:Y:S01]  /*0f60*/  IMAD R24, R41.reuse, R28, R27 ;  /* 0x0000001c29187224 */ /* 0x040fe200078e021b */
[C---:B------:R-:W-:Y:S01]  /*0f70*/  LOP3.LUT R130, R0.reuse, 0x2a, RZ, 0xfc, !PT ;  /* 0x0000002a00827812 */ /* 0x040fe200078efcff */
[C---:B------:R-:W-:Y:S01]  /*0f80*/  IMAD R27, R41.reuse, R34, R33 ;  /* 0x00000022291b7224 */ /* 0x040fe200078e0221 */
[----:B------:R-:W-:Y:S01]  /*0f90*/  IABS R33, R229 ;  /* 0x000000e500217213 */ /* 0x000fe20000000000 */
[C---:B------:R-:W-:Y:S01]  /*0fa0*/  IMAD R23, R41.reuse, R3, R26 ;  /* 0x0000000329177224 */ /* 0x040fe200078e021a */
[----:B------:R-:W-:Y:S01]  /*0fb0*/  LOP3.LUT R126, R0, 0x3a, RZ, 0xfc, !PT ;  /* 0x0000003a007e7812 */ /* 0x000fe200078efcff */
[----:B------:R-:W-:Y:S01]  /*0fc0*/  IMAD R26, R41, R32, R31 ;  /* 0x00000020291a7224 */ /* 0x000fe200078e021f */
[----:B------:R-:W-:Y:S01]  /*0fd0*/  IABS R32, R230 ;  /* 0x000000e600207213 */ /* 0x000fe20000000000 */
[----:B------:R-:W-:Y:S01]  /*0fe0*/  IMAD.HI.U32 R3, R8, R30, RZ ;  /* 0x0000001e08037227 */ /* 0x000fe200078e00ff */
[----:B------:R-:W-:-:S02]  /*0ff0*/  LOP3.LUT R159, R0, 0x10, RZ, 0xfc, !PT ;  /* 0x00000010009f7812 */ /* 0x000fc400078efcff */
[----:B------:R-:W-:Y:S01]  /*1000*/  LOP3.LUT R127, R0, 0x36, RZ, 0xfc, !PT ;  /* 0x00000036007f7812 */ /* 0x000fe200078efcff */
[----:B------:R-:W-:Y:S01]  /*1010*/  IMAD.HI.U32 R28, R8, R33, RZ ;  /* 0x00000021081c7227 */ /* 0x000fe200078e00ff */
[C---:B------:R-:W-:Y:S02]  /*1020*/  LOP3.LUT R156, R0.reuse, 0x1c, RZ, 0xfc, !PT ;  /* 0x0000001c009c7812 */ /* 0x040fe400078efcff */
[C---:B------:R-:W-:Y:S01]  /*1030*/  LOP3.LUT R153, R0.reuse, 0x28, RZ, 0xfc, !PT ;  /* 0x0000002800997812 */ /* 0x040fe200078efcff */
[----:B------:R-:W-:Y:S01]  /*1040*/  IMAD.MOV R31, RZ, RZ, -R3 ;  /* 0x000000ffff1f7224 */ /* 0x000fe200078e0a03 */
[----:B------:R-:W-:Y:S01]  /*1050*/  LOP3.LUT R150, R0, 0x34, RZ, 0xfc, !PT ;  /* 0x0000003400967812 */ /* 0x000fe200078efcff */
[----:B------:R-:W-:Y:S01]  /*1060*/  IMAD.HI.U32 R3, R8, R35, RZ ;  /* 0x0000002308037227 */ /* 0x000fe200078e00ff */
[C---:B------:R-:W-:Y:S02]  /*1070*/  LOP3.LUT R147, R0.reuse, 0x2, RZ, 0xfc, !PT ;  /* 0x0000000200937812 */ /* 0x040fe400078efcff */
[----:B------:R-:W-:Y:S01]  /*1080*/  LOP3.LUT R144, R0, 0xe, RZ, 0xfc, !PT ;  /* 0x0000000e00907812 */ /* 0x000fe200078efcff */
[----:B------:R-:W-:Y:S01]  /*1090*/  IMAD.HI.U32 R19, R8, R32, RZ ;  /* 0x0000002008137227 */ /* 0x000fe200078e00ff */
[----:B------:R-:W-:-:S02]  /*10a0*/  LOP3.LUT R141, R0, 0x1a, RZ, 0xfc, !PT ;  /* 0x0000001a008d7812 */ /* 0x000fc400078efcff */
[C---:B------:R-:W-:Y:S01]  /*10b0*/  LOP3.LUT R131, R0.reuse, 0x26, RZ, 0xfc, !PT ;  /* 0x0000002600837812 */ /* 0x040fe200078efcff */
[----:B------:R-:W-:Y:S01]  /*10c0*/  IMAD.MOV R34, RZ, RZ, -R28 ;  /* 0x000000ffff227224 */ /* 0x000fe200078e0a1c */
[----:B------:R-:W-:Y:S01]  /*10d0*/  LOP3.LUT R128, R0, 0x32, RZ, 0xfc, !PT ;  /* 0x0000003200807812 */ /* 0x000fe200078efcff */
[----:B------:R-:W-:Y:S01]  /*10e0*/  IMAD.HI.U32 R29, R8, R37, RZ ;  /* 0x00000025081d7227 */ /* 0x000fe200078e00ff */
[----:B------:R-:W-:-:S03]  /*10f0*/  LOP3.LUT R123, R0, 0x3e, RZ, 0xfc, !PT ;  /* 0x0000003e007b7812 */ /* 0x000fc600078efcff */
[C---:B------:R-:W-:Y:S02]  /*1100*/  IMAD R28, R41.reuse, R31, R30 ;  /* 0x0000001f291c7224 */ /* 0x040fe400078e021e */
[----:B------:R-:W-:Y:S02]  /*1110*/  IMAD.MOV R36, RZ, RZ, -R3 ;  /* 0x000000ffff247224 */ /* 0x000fe400078e0a03 */
[----:B------:R-:W-:Y:S02]  /*1120*/  IMAD.MOV R19, RZ, RZ, -R19 ;  /* 0x000000ffff137224 */ /* 0x000fe400078e0a13 */
[C---:B------:R-:W-:Y:S01]  /*1130*/  IMAD R30, R41.reuse, R34, R33 ;  /* 0x00000022291e7224 */ /* 0x040fe200078e0221 */
[----:B------:R-:W-:Y:S01]  /*1140*/  IABS R33, R226 ;  /* 0x000000e200217213 */ /* 0x000fe20000000000 */
[----:B------:R-:W-:Y:S02]  /*1150*/  IMAD.MOV R38, RZ, RZ, -R29 ;  /* 0x000000ffff267224 */ /* 0x000fe400078e0a1d */
[C---:B------:R-:W-:Y:S01]  /*1160*/  IMAD R31, R41.reuse, R36, R35 ;  /* 0x00000024291f7224 */ /* 0x040fe200078e0223 */
[----:B------:R-:W-:Y:S01]  /*1170*/  IABS R36, R225 ;  /* 0x000000e100247213 */ /* 0x000fe20000000000 */
[----:B------:R-:W-:-:S02]  /*1180*/  IMAD R29, R41, R19, R32 ;  /* 0x00000013291d7224 */ /* 0x000fc400078e0220 */
[----:B------:R-:W-:Y:S01]  /*1190*/  IMAD R32, R41, R38, R37 ;  /* 0x0000002629207224 */ /* 0x000fe200078e0225 */
[----:B------:R-:W-:Y:S01]  /*11a0*/  IABS R38, R224 ;  /* 0x000000e000267213 */ /* 0x000fe20000000000 */
[----:B------:R-:W-:-:S04]  /*11b0*/  IMAD.HI.U32 R3, R8, R33, RZ ;  /* 0x0000002108037227 */ /* 0x000fc800078e00ff */
[----:B------:R-:W-:-:S04]  /*11c0*/  IMAD.HI.U32 R19, R8, R36, RZ ;  /* 0x0000002408137227 */ /* 0x000fc800078e00ff */
[----:B------:R-:W-:Y:S02]  /*11d0*/  IMAD.MOV R34, RZ, RZ, -R3 ;  /* 0x000000ffff227224 */ /* 0x000fe400078e0a03 */
[----:B------:R-:W-:-:S04]  /*11e0*/  IMAD.HI.U32 R3, R8, R38, RZ ;  /* 0x0000002608037227 */ /* 0x000fc800078e00ff */
[----:B------:R-:W-:Y:S02]  /*11f0*/  IMAD.MOV R37, RZ, RZ, -R19 ;  /* 0x000000ffff257224 */ /* 0x000fe400078e0a13 */
[----:B------:R-:W-:-:S04]  /*1200*/  IMAD.HI.U32 R35, R8, R40, RZ ;  /* 0x0000002808237227 */ /* 0x000fc800078e00ff */
[----:B------:R-:W-:Y:S02]  /*1210*/  IMAD.MOV R3, RZ, RZ, -R3 ;  /* 0x000000ffff037224 */ /* 0x000fe400078e0a03 */
[C---:B------:R-:W-:Y:S02]  /*1220*/  IMAD R33, R41.reuse, R34, R33 ;  /* 0x0000002229217224 */ /* 0x040fe400078e0221 */
[C---:B------:R-:W-:Y:S02]  /*1230*/  IMAD R34, R41.reuse, R37, R36 ;  /* 0x0000002529227224 */ /* 0x040fe400078e0224 */
[----:B------:R-:W-:Y:S02]  /*1240*/  IMAD.MOV R37, RZ, RZ, -R35 ;  /* 0x000000ffff257224 */ /* 0x000fe400078e0a23 */
[C---:B------:R-:W-:Y:S01]  /*1250*/  IMAD R35, R41.reuse, R3, R38 ;  /* 0x0000000329237224 */ /* 0x040fe200078e0226 */
[----:B------:R-:W-:Y:S01]  /*1260*/  IABS R3, R217 ;  /* 0x000000d900037213 */ /* 0x000fe20000000000 */
[----:B------:R-:W-:Y:S01]  /*1270*/  IMAD R37, R41, R37, R40 ;  /* 0x0000002529257224 */ /* 0x000fe200078e0228 */
[----:B------:R-:W-:Y:S01]  /*1280*/  IABS R38, R221 ;  /* 0x000000dd00267213 */ /* 0x000fe20000000000 */
[----:B------:R-:W-:-:S04]  /*1290*/  IMAD.HI.U32 R19, R8, R39, RZ ;  /* 0x0000002708137227 */ /* 0x000fc800078e00ff */
[----:B------:R-:W-:Y:S02]  /*12a0*/  IMAD.MOV.U32 R40, RZ, RZ, R3 ;  /* 0x000000ffff287224 */ /* 0x000fe400078e0003 */
[----:B------:R-:W-:Y:S02]  /*12b0*/  IMAD.MOV R36, RZ, RZ, -R19 ;  /* 0x000000ffff247224 */ /* 0x000fe400078e0a13 */
[----:B------:R-:W-:-:S04]  /*12c0*/  IMAD.HI.U32 R11, R8, R40, RZ ;  /* 0x00000028080b7227 */ /* 0x000fc800078e00ff */
[----:B------:R-:W-:Y:S02]  /*12d0*/  IMAD.MOV R19, RZ, RZ, -R11 ;  /* 0x000000ffff137224 */ /* 0x000fe400078e0a0b */
[--C-:B------:R-:W-:Y:S02]  /*12e0*/  @!P1 IMAD.IADD R9, R9, 0x1, -R41.reuse ;  /* 0x0000000109099824 */ /* 0x100fe400078e0a29 */
[C---:B------:R-:W-:Y:S02]  /*12f0*/  IMAD R40, R41.reuse, R19, R40 ;  /* 0x0000001329287224 */ /* 0x040fe400078e0228 */
[--C-:B------:R-:W-:Y:S01]  /*1300*/  @!P3 IMAD.IADD R10, R10, 0x1, -R41.reuse ;  /* 0x000000010a0ab824 */ /* 0x100fe200078e0a29 */
[----:B------:R-:W-:Y:S01]  /*1310*/  ISETP.GT.U32.AND P3, PT, R41, R9, PT ;  /* 0x000000092900720c */ /* 0x000fe20003f64070 */
[--C-:B------:R-:W-:Y:S01]  /*1320*/  @!P2 IMAD.IADD R13, R13, 0x1, -R41.reuse ;  /* 0x000000010d0da824 */ /* 0x100fe200078e0a29 */
[C---:B------:R-:W-:Y:S01]  /*1330*/  ISETP.GT.U32.AND P5, PT, R41.reuse, R40, PT ;  /* 0x000000282900720c */ /* 0x040fe20003fa4070 */
[--C-:B------:R-:W-:Y:S01]  /*1340*/  @!P0 IMAD.IADD R14, R14, 0x1, -R41.reuse ;  /* 0x000000010e0e8824 */ /* 0x100fe200078e0a29 */
[C---:B------:R-:W-:Y:S01]  /*1350*/  ISETP.GT.U32.AND P0, PT, R41.reuse, R15, PT ;  /* 0x0000000f2900720c */ /* 0x040fe20003f04070 */
[----:B------:R-:W-:Y:S01]  /*1360*/  @!P4 IMAD.IADD R12, R12, 0x1, -R41 ;  /* 0x000000010c0cc824 */ /* 0x000fe200078e0a29 */
[C---:B------:R-:W-:Y:S01]  /*1370*/  ISETP.GT.U32.AND P2, PT, R41.reuse, R13, PT ;  /* 0x0000000d2900720c */ /* 0x040fe20003f44070 */
[----:B------:R-:W-:Y:S01]  /*1380*/  IMAD.HI.U32 R3, R8, R38, RZ ;  /* 0x0000002608037227 */ /* 0x000fe200078e00ff */
[----:B------:R-:W-:-:S02]  /*1390*/  ISETP.GT.U32.AND P6, PT, R41, R14, PT ;  /* 0x0000000e2900720c */ /* 0x000fc40003fc4070 */
[----:B------:R-:W-:Y:S01]  /*13a0*/  ISETP.GT.U32.AND P4, PT, R41, R12, PT ;  /* 0x0000000c2900720c */ /* 0x000fe20003f84070 */
[----:B------:R-:W-:Y:S02]  /*13b0*/  IMAD.MOV R11, RZ, RZ, -R3 ;  /* 0x000000ffff0b7224 */ /* 0x000fe400078e0a03 */
[--C-:B------:R-:W-:Y:S01]  /*13c0*/  @!P3 IMAD.IADD R9, R9, 0x1, -R41.reuse ;  /* 0x000000010909b824 */ /* 0x100fe200078e0a29 */
[C---:B------:R-:W-:Y:S01]  /*13d0*/  ISETP.GT.U32.AND P3, PT, R41.reuse, R17, PT ;  /* 0x000000112900720c */ /* 0x040fe20003f64070 */
[--C-:B------:R-:W-:Y:S01]  /*13e0*/  @!P5 IMAD.IADD R40, R40, 0x1, -R41.reuse ;  /* 0x000000012828d824 */ /* 0x100fe200078e0a29 */
[----:B------:R-:W-:Y:S01]  /*13f0*/  ISETP.GT.U32.AND P5, PT, R41, R10, PT ;  /* 0x0000000a2900720c */ /* 0x000fe20003fa4070 */
        /* <DEDUP_REMOVED lines=8> */
[C---:B------:R-:W-:Y:S01]  /*1480*/  IMAD R36, R41.reuse, R36, R39 ;  /* 0x0000002429247224 */ /* 0x040fe200078e0227 */
[----:B------:R-:W-:Y:S01]  /*1490*/  ISETP.GT.U32.AND P6, PT, R41, R22, PT ;  /* 0x000000162900720c */ /* 0x000fe20003fc4070 */
[--C-:B------:R-:W-:Y:S01]  /*14a0*/  @!P3 IMAD.IADD R17, R17, 0x1, -R41.reuse ;  /* 0x000000011111b824 */ /* 0x100fe200078e0a29 */
[C---:B------:R-:W-:Y:S01]  /*14b0*/  ISETP.GT.U32.AND P3, PT, R41.reuse, R25, PT ;  /* 0x000000192900720c */ /* 0x040fe20003f64070 */
[--C-:B------:R-:W-:Y:S01]  /*14c0*/  @!P5 IMAD.IADD R10, R10, 0x1, -R41.reuse ;  /* 0x000000010a0ad824 */ /* 0x100fe200078e0a29 */
[----:B------:R-:W-:Y:S01]  /*14d0*/  ISETP.GT.U32.AND P5, PT, R41, R18, PT ;  /* 0x000000122900720c */ /* 0x000fe20003fa4070 */
[--C-:B------:R-:W-:Y:S01]  /*14e0*/  @!P0 IMAD.IADD R23, R23, 0x1, -R41.reuse ;  /* 0x0000000117178824 */ /* 0x100fe200078e0a29 */
[----:B------:R-:W-:Y:S01]  /*14f0*/  IABS R39, R220 ;  /* 0x000000dc00277213 */ /* 0x000fe20000000000 */
[--C-:B------:R-:W-:Y:S01]  /*1500*/  @!P1 IMAD.IADD R40, R40, 0x1, -R41.reuse ;  /* 0x0000000128289824 */ /* 0x100fe200078e0a29 */
[----:B------:R-:W-:Y:S01]  /*1510*/  ISETP.GT.U32.AND P1, PT, R41, R16, PT ;  /* 0x000000102900720c */ /* 0x000fe20003f24070 */
[--C-:B------:R-:W-:Y:S01]  /*1520*/  @!P2 IMAD.IADD R21, R21, 0x1, -R41.reuse ;  /* 0x000000011515a824 */ /* 0x100fe200078e0a29 */
[C---:B------:R-:W-:Y:S01]  /*1530*/  ISETP.GT.U32.AND P2, PT, R41.reuse, R28, PT ;  /* 0x0000001c2900720c */ /* 0x040fe20003f44070 */
[--C-:B------:R-:W-:Y:S01]  /*1540*/  @!P4 IMAD.IADD R20, R20, 0x1, -R41.reuse ;  /* 0x000000011414c824 */ /* 0x100fe200078e0a29 */
[C---:B------:R-:W-:Y:S01]  /*1550*/  ISETP.GT.U32.AND P4, PT, R41.reuse, R27, PT ;  /* 0x0000001b2900720c */ /* 0x040fe20003f84070 */
[--C-:B------:R-:W-:Y:S01]  /*1560*/  @!P6 IMAD.IADD R22, R22, 0x1, -R41.reuse ;  /* 0x000000011616e824 */ /* 0x100fe200078e0a29 */
[----:B------:R-:W-:Y:S01]  /*1570*/  ISETP.GT.U32.AND P6, PT, R41, R15, PT ;  /* 0x0000000f2900720c */ /* 0x000fe20003fc4070 */
[----:B------:R-:W-:-:S02]  /*1580*/  @!P3 IMAD.IADD R25, R25, 0x1, -R41 ;  /* 0x000000011919b824 */ /* 0x000fc400078e0a29 */
[--C-:B------:R-:W-:Y:S01]  /*1590*/  @!P5 IMAD.IADD R18, R18, 0x1, -R41.reuse ;  /* 0x000000011212d824 */ /* 0x100fe200078e0a29 */
[C---:B------:R-:W-:Y:S01]  /*15a0*/  ISETP.GT.U32.AND P5, PT, R41.reuse, R26, PT ;  /* 0x0000001a2900720c */ /* 0x040fe20003fa4070 */
[C---:B------:R-:W-:Y:S02]  /*15b0*/  IMAD R11, R41.reuse, R11, R38 ;  /* 0x0000000b290b7224 */ /* 0x040fe400078e0226 */
[--C-:B------:R-:W-:Y:S01]  /*15c0*/  @!P1 IMAD.IADD R16, R16, 0x1, -R41.reuse ;  /* 0x0000000110109824 */ /* 0x100fe200078e0a29 */
[C---:B------:R-:W-:Y:S01]  /*15d0*/  ISETP.GT.U32.AND P1, PT, R41.reuse, R24, PT ;  /* 0x000000182900720c */ /* 0x040fe20003f24070 */
[--C-:B------:R-:W-:Y:S01]  /*15e0*/  @!P2 IMAD.IADD R28, R28, 0x1, -R41.reuse ;  /* 0x000000011c1ca824 */ /* 0x100fe200078e0a29 */
[----:B------:R-:W-:Y:S01]  /*15f0*/  ISETP.GT.U32.AND P3, PT, R41, R18, PT ;  /* 0x000000122900720c */ /* 0x000fe20003f64070 */
[--C-:B------:R-:W-:Y:S01]  /*1600*/  @!P4 IMAD.IADD R27, R27, 0x1, -R41.reuse ;  /* 0x000000011b1bc824 */ /* 0x100fe200078e0a29 */
[----:B------:R-:W-:Y:S01]  /*1610*/  ISETP.GT.U32.AND P0, PT, R41, R16, PT ;  /* 0x000000102900720c */ /* 0x000fe20003f04070 */
[----:B------:R-:W-:Y:S01]  /*1620*/  @!P6 IMAD.IADD R15, R15, 0x1, -R41 ;  /* 0x000000010f0fe824 */ /* 0x000fe200078e0a29 */
[C---:B------:R-:W-:Y:S01]  /*1630*/  ISETP.GT.U32.AND P2, PT, R41.reuse, R22, PT ;  /* 0x000000162900720c */ /* 0x040fe20003f44070 */
[----:B------:R-:W-:Y:S01]  /*1640*/  IMAD.HI.U32 R3, R8, R39, RZ ;  /* 0x0000002708037227 */ /* 0x000fe200078e00ff */
[----:B------:R-:W-:-:S02]  /*1650*/  ISETP.GT.U32.AND P4, PT, R41, R21, PT ;  /* 0x000000152900720c */ /* 0x000fc40003f84070 */
[C---:B------:R-:W-:Y:S01]  /*1660*/  ISETP.GT.U32.AND P6, PT, R41.reuse, R28, PT ;  /* 0x0000001c2900720c */ /* 0x040fe20003fc4070 */
[--C-:B------:R-:W-:Y:S01]  /*1670*/  @!P5 IMAD.IADD R26, R26, 0x1, -R41.reuse ;  /* 0x000000011a1ad824 */ /* 0x100fe200078e0a29 */
        /* <DEDUP_REMOVED lines=8> */
[----:B------:R-:W-:Y:S01]  /*1700*/  ISETP.GT.U32.AND P2, PT, R41, R29, PT ;  /* 0x0000001d2900720c */ /* 0x000fe20003f44070 */
[----:B------:R-:W-:Y:S01]  /*1710*/  @!P4 IMAD.IADD R21, R21, 0x1, -R41 ;  /* 0x000000011515c824 */ /* 0x000fe200078e0a29 */
[----:B------:R-:W-:Y:S01]  /*1720*/  ISETP.GT.U32.AND P4, PT, R41, R27, PT ;  /* 0x0000001b2900720c */ /* 0x000fe20003f84070 */
[----:B------:R-:W-:-:S04]  /*1730*/  IMAD.HI.U32 R19, R8, R42, RZ ;  /* 0x0000002a08137227 */ /* 0x000fc800078e00ff */
[--C-:B------:R-:W-:Y:S01]  /*1740*/  @!P1 IMAD.IADD R17, R17, 0x1, -R41.reuse ;  /* 0x0000000111119824 */ /* 0x100fe200078e0a29 */
[----:B------:R-:W-:Y:S01]  /*1750*/  ISETP.GT.U32.AND P1, PT, R41, R24, PT ;  /* 0x000000182900720c */ /* 0x000fe20003f24070 */
[--C-:B------:R-:W-:Y:S01]  /*1760*/  @!P3 IMAD.IADD R25, R25, 0x1, -R41.reuse ;  /* 0x000000011919b824 */ /* 0x100fe200078e0a29 */
[----:B------:R-:W-:Y:S01]  /*1770*/  ISETP.GT.U32.AND P3, PT, R41, R32, PT ;  /* 0x000000202900720c */ /* 0x000fe20003f64070 */
        /* <DEDUP_REMOVED lines=10> */
[C---:B------:R-:W-:Y:S01]  /*1820*/  ISETP.GT.U32.AND P4, PT, R41.reuse, R34, PT ;  /* 0x000000222900720c */ /* 0x040fe20003f84070 */
[----:B------:R-:W-:Y:S01]  /*1830*/  @!P0 IMAD.IADD R30, R30, 0x1, -R41 ;  /* 0x000000011e1e8824 */ /* 0x000fe200078e0a29 */
[C---:B------:R-:W-:Y:S01]  /*1840*/  ISETP.GT.U32.AND P0, PT, R41.reuse, R37, PT ;  /* 0x000000252900720c */ /* 0x040fe20003f04070 */
[----:B------:R-:W-:Y:S01]  /*1850*/  IMAD.MOV R8, RZ, RZ, -R3 ;  /* 0x000000ffff087224 */ /* 0x000fe200078e0a03 */
[----:B------:R-:W-:Y:S01]  /*1860*/  SHF.R.S32.HI R3, RZ, 0x6, R62 ;  /* 0x00000006ff037819 */ /* 0x000fe2000001143e */
[----:B------:R-:W-:Y:S02]  /*1870*/  @!P3 IMAD.IADD R32, R32, 0x1, -R41 ;  /* 0x000000012020b824 */ /* 0x000fe400078e0a29 */
[----:B------:R-:W-:Y:S01]  /*1880*/  IMAD R8, R41, R8, R39 ;  /* 0x0000000829087224 */ /* 0x000fe200078e0227 */
[----:B------:R-:W-:Y:S01]  /*1890*/  SGXT R3, R3, 0x1 ;  /* 0x000000010303781a */ /* 0x000fe20000000200 */
[--C-:B------:R-:W-:Y:S01]  /*18a0*/  @!P5 IMAD.IADD R26, R26, 0x1, -R41.reuse ;  /* 0x000000011a1ad824 */ /* 0x100fe200078e0a29 */
[----:B------:R-:W-:Y:S01]  /*18b0*/  ISETP.GT.U32.AND P5, PT, R41, R33, PT ;  /* 0x000000212900720c */ /* 0x000fe20003fa4070 */
[--C-:B------:R-:W-:Y:S01]  /*18c0*/  @!P1 IMAD.IADD R31, R31, 0x1, -R41.reuse ;  /* 0x000000011f1f9824 */ /* 0x100fe200078e0a29 */
[C---:B------:R-:W-:Y:S01]  /*18d0*/  ISETP.GT.U32.AND P1, PT, R41.reuse, R11, PT ;  /* 0x0000000b2900720c */ /* 0x040fe20003f24070 */
[--C-:B------:R-:W-:Y:S01]  /*18e0*/  @!P2 IMAD.IADD R36, R36, 0x1, -R41.reuse ;  /* 0x000000012424a824 */ /* 0x100fe200078e0a29 */
[----:B------:R-:W-:Y:S01]  /*18f0*/  ISETP.GT.U32.AND P2, PT, R41, R30, PT ;  /* 0x0000001e2900720c */ /* 0x000fe20003f44070 */
[--C-:B------:R-:W-:Y:S01]  /*1900*/  @!P0 IMAD.IADD R37, R37, 0x1, -R41.reuse ;  /* 0x0000000125258824 */ /* 0x100fe200078e0a29 */
[C---:B------:R-:W-:Y:S01]  /*1910*/  ISETP.GT.U32.AND P0, PT, R41.reuse, R31, PT ;  /* 0x0000001f2900720c */ /* 0x040fe20003f04070 */
[----:B------:R-:W-:Y:S01]  /*1920*/  IMAD.MOV R44, RZ, RZ, -R38 ;  /* 0x000000ffff2c7224 */ /* 0x000fe200078e0a26 */
[C---:B------:R-:W-:Y:S01]  /*1930*/  ISETP.GT.U32.AND P3, PT, R41.reuse, R8, PT ;  /* 0x000000082900720c */ /* 0x040fe20003f64070 */
[----:B------:R-:W-:Y:S01]  /*1940*/  @!P6 IMAD.IADD R28, R28, 0x1, -R41 ;  /* 0x000000011c1ce824 */ /* 0x000fe200078e0a29 */
[C---:B------:R-:W-:Y:S01]  /*1950*/  ISETP.GT.U32.AND P6, PT, R41.reuse, R35, PT ;  /* 0x000000232900720c */ /* 0x040fe20003fc4070 */
[----:B------:R-:W-:-:S02]  /*1960*/  IMAD R39, R41, R44, R43 ;  /* 0x0000002c29277224 */ /* 0x000fc400078e022b */
[--C-:B------:R-:W-:Y:S02]  /*1970*/  @!P4 IMAD.IADD R34, R34, 0x1, -R41.reuse ;  /* 0x000000012222c824 */ /* 0x100fe400078e0a29 */
        /* <DEDUP_REMOVED lines=12> */
[----:B------:R-:W-:-:S02]  /*1a40*/  IMAD.MOV R19, RZ, RZ, -R19 ;  /* 0x000000ffff137224 */ /* 0x000fc400078e0a13 */
[--C-:B------:R-:W-:Y:S01]  /*1a50*/  @!P1 IMAD.IADD R32, R32, 0x1, -R41.reuse ;  /* 0x0000000120209824 */ /* 0x100fe200078e0a29 */
[----:B------:R-:W-:Y:S01]  /*1a60*/  ISETP.GT.U32.AND P1, PT, R41, R11, PT ;  /* 0x0000000b2900720c */ /* 0x000fe20003f24070 */
[--C-:B------:R-:W-:Y:S01]  /*1a70*/  @!P4 IMAD.IADD R39, R39, 0x1, -R41.reuse ;  /* 0x000000012727c824 */ /* 0x100fe200078e0a29 */
[----:B------:R-:W-:Y:S01]  /*1a80*/  ISETP.GT.U32.AND P4, PT, R41, R35, PT ;  /* 0x000000232900720c */ /* 0x000fe20003f84070 */
[--C-:B------:R-:W-:Y:S01]  /*1a90*/  @!P2 IMAD.IADD R36, R36, 0x1, -R41.reuse ;  /* 0x000000012424a824 */ /* 0x100fe200078e0a29 */
[----:B------:R-:W-:Y:S01]  /*1aa0*/  ISETP.GE.AND P2, PT, R60, RZ, PT ;  /* 0x000000ff3c00720c */ /* 0x000fe20003f46270 */
[--C-:B------:R-:W-:Y:S01]  /*1ab0*/  @!P0 IMAD.IADD R37, R37, 0x1, -R41.reuse ;  /* 0x0000000125258824 */ /* 0x100fe200078e0a29 */
[----:B------:R-:W-:Y:S01]  /*1ac0*/  ISETP.GE.AND P0, PT, R59, RZ, PT ;  /* 0x000000ff3b00720c */ /* 0x000fe20003f06270 */
[----:B------:R-:W-:Y:S01]  /*1ad0*/  @!P3 IMAD.IADD R33, R33, 0x1, -R41 ;  /* 0x000000012121b824 */ /* 0x000fe200078e0a29 */
[C---:B------:R-:W-:Y:S01]  /*1ae0*/  ISETP.GT.U32.AND P3, PT, R41.reuse, R8, PT ;  /* 0x000000082900720c */ /* 0x040fe20003f64070 */
[----:B------:R-:W-:-:S02]  /*1af0*/  IMAD R38, R41, R19, R42 ;  /* 0x0000001329267224 */ /* 0x000fc400078e022a */
[----:B------:R-:W-:Y:S02]  /*1b00*/  IMAD R77, R7, 0x40, R119 ;  /* 0x00000040074d7824 */ /* 0x000fe400078e0277 */
[--C-:B------:R-:W-:Y:S01]  /*1b10*/  @!P1 IMAD.IADD R11, R11, 0x1, -R41.reuse ;  /* 0x000000010b0b9824 */ /* 0x100fe200078e0a29 */
[----:B------:R-:W-:Y:S01]  /*1b20*/  ISETP.GE.AND P1, PT, R58, RZ, PT ;  /* 0x000000ff3a00720c */ /* 0x000fe20003f26270 */
[--C-:B------:R-:W-:Y:S01]  /*1b30*/  @!P4 IMAD.IADD R35, R35, 0x1, -R41.reuse ;  /* 0x000000012323c824 */ /* 0x100fe200078e0a29 */
[----:B------:R-:W-:Y:S01]  /*1b40*/  ISETP.GE.AND P4, PT, R61, RZ, PT ;  /* 0x000000ff3d00720c */ /* 0x000fe20003f86270 */
[----:B------:R-:W-:Y:S01]  /*1b50*/  @!P2 IMAD.MOV R10, RZ, RZ, -R10 ;  /* 0x000000ffff0aa224 */ /* 0x000fe200078e0a0a */
[----:B------:R-:W-:Y:S01]  /*1b60*/  ISETP.GE.AND P2, PT, R55, RZ, PT ;  /* 0x000000ff3700720c */ /* 0x000fe20003f46270 */
[----:B------:R-:W-:Y:S01]  /*1b70*/  @!P0 IMAD.MOV R12, RZ, RZ, -R12 ;  /* 0x000000ffff0c8224 */ /* 0x000fe200078e0a0c */
[----:B------:R-:W-:Y:S01]  /*1b80*/  ISETP.GE.AND P0, PT, R54, RZ, PT ;  /* 0x000000ff3600720c */ /* 0x000fe20003f06270 */
[--C-:B------:R-:W-:Y:S01]  /*1b90*/  @!P3 IMAD.IADD R8, R8, 0x1, -R41.reuse ;  /* 0x000000010808b824 */ /* 0x100fe200078e0a29 */
[----:B------:R-:W-:Y:S01]  /*1ba0*/  ISETP.GE.AND P3, PT, R57, RZ, PT ;  /* 0x000000ff3900720c */ /* 0x000fe20003f66270 */
[----:B------:R-:W-:Y:S01]  /*1bb0*/  @!P6 IMAD.IADD R29, R29, 0x1, -R41 ;  /* 0x000000011d1de824 */ /* 0x000fe200078e0a29 */
[----:B------:R-:W-:Y:S01]  /*1bc0*/  ISETP.GT.U32.AND P5, PT, R41, R38, PT ;  /* 0x000000262900720c */ /* 0x000fe20003fa4070 */
[----:B------:R-:W-:Y:S01]  /*1bd0*/  IMAD.SHL.U32 R42, R119, 0x4, RZ ;  /* 0x00000004772a7824 */ /* 0x000fe200078e00ff */
[----:B------:R-:W-:Y:S01]  /*1be0*/  IABS R19, R77 ;  /* 0x0000004d00137213 */ /* 0x000fe20000000000 */
[----:B------:R-:W-:Y:S01]  /*1bf0*/  @!P1 IMAD.MOV R13, RZ, RZ, -R13 ;  /* 0x000000ffff0d9224 */ /* 0x000fe200078e0a0d */
[----:B------:R-:W-:Y:S01]  /*1c00*/  ISETP.GE.AND P1, PT, R53, RZ, PT ;  /* 0x000000ff3500720c */ /* 0x000fe20003f26270 */
        /* <DEDUP_REMOVED lines=8> */
[----:B------:R-:W-:Y:S01]  /*1c90*/  @!P5 IMAD.IADD R38, R38, 0x1, -R41 ;  /* 0x000000012626d824 */ /* 0x000fe200078e0a29 */
[C---:B------:R-:W-:Y:S01]  /*1ca0*/  ISETP.GT.U32.AND P5, PT, R41.reuse, R34, PT ;  /* 0x000000222900720c */ /* 0x040fe20003fa4070 */
[----:B------:R-:W-:Y:S01]  /*1cb0*/  IMAD.HI.U32 R2, R2, R19, RZ ;  /* 0x0000001302027227 */ /* 0x000fe200078e00ff */
[----:B------:R-:W-:Y:S01]  /*1cc0*/  ISETP.GT.U32.AND P6, PT, R41, R39, PT ;  /* 0x000000272900720c */ /* 0x000fe20003fc4070 */
[----:B------:R2:W-:Y:S02]  /*1cd0*/  STL [R1+0x44], R77 ;  /* 0x0000444d01007387 */ /* 0x0005e40000100800 */
        /* <DEDUP_REMOVED lines=10> */
[----:B------:R-:W-:Y:S01]  /*1d80*/  IMAD.MOV R7, RZ, RZ, -R2 ;  /* 0x000000ffff077224 */ /* 0x000fe200078e0a02 */
[----:B------:R-:W-:Y:S01]  /*1d90*/  LOP3.LUT R2, R42, 0x120, R3, 0x78, !PT ;  /* 0x000001202a027812 */ /* 0x000fe200078e7803 */
[----:B------:R-:W-:Y:S01]  /*1da0*/  @!P5 IMAD.IADD R34, R34, 0x1, -R41 ;  /* 0x000000012222d824 */ /* 0x000fe200078e0a29 */
[----:B------:R-:W-:Y:S01]  /*1db0*/  ISETP.GT.U32.AND P5, PT, R41, R38, PT ;  /* 0x000000262900720c */ /* 0x000fe20003fa4070 */
[----:B------:R-:W-:Y:S01]  /*1dc0*/  @!P1 IMAD.MOV R24, RZ, RZ, -R24 ;  /* 0x000000ffff189224 */ /* 0x000fe200078e0a18 */
[----:B------:R-:W-:Y:S01]  /*1dd0*/  ISETP.GE.AND P1, PT, R230, RZ, PT ;  /* 0x000000ffe600720c */ /* 0x000fe20003f26270 */
[----:B------:R-:W-:Y:S01]  /*1de0*/  @!P4 IMAD.MOV R21, RZ, RZ, -R21 ;  /* 0x000000ffff15c224 */ /* 0x000fe200078e0a15 */
[----:B------:R-:W-:Y:S01]  /*1df0*/  ISETP.GE.AND P4, PT, R46, RZ, PT ;  /* 0x000000ff2e00720c */ /* 0x000fe20003f86270 */
[----:B------:R-:W-:Y:S01]  /*1e00*/  IMAD R19, R6, R7, R19 ;  /* 0x0000000706137224 */ /* 0x000fe200078e0213 */
[----:B------:R-:W-:Y:S01]  /*1e10*/  LOP3.LUT R3, R42, 0x110, R3, 0x78, !PT ;  /* 0x000001102a037812 */ /* 0x000fe200078e7803 */
[----:B------:R-:W-:-:S02]  /*1e20*/  @!P2 IMAD.MOV R27, RZ, RZ, -R27 ;  /* 0x000000ffff1ba224 */ /* 0x000fc400078e0a1b */
[----:B------:R-:W-:Y:S01]  /*1e30*/  @!P0 IMAD.MOV R28, RZ, RZ, -R28 ;  /* 0x000000ffff1c8224 */ /* 0x000fe200078e0a1c */
[----:B------:R-:W-:Y:S01]  /*1e40*/  ISETP.GT.U32.AND P2, PT, R6, R19, PT ;  /* 0x000000130600720c */ /* 0x000fe20003f44070 */
[----:B------:R-:W-:Y:S01]  /*1e50*/  @!P3 IMAD.MOV R25, RZ, RZ, -R25 ;  /* 0x000000ffff19b224 */ /* 0x000fe200078e0a19 */
[----:B------:R-:W-:Y:S01]  /*1e60*/  ISETP.GE.AND P0, PT, R227, RZ, PT ;  /* 0x000000ffe300720c */ /* 0x000fe20003f06270 */
[----:B------:R-:W-:Y:S01]  /*1e70*/  @!P5 IMAD.IADD R38, R38, 0x1, -R41 ;  /* 0x000000012626d824 */ /* 0x000fe200078e0a29 */
[----:B------:R-:W-:Y:S01]  /*1e80*/  ISETP.GE.AND P3, PT, R229, RZ, PT ;  /* 0x000000ffe500720c */ /* 0x000fe20003f66270 */
[----:B------:R-:W-:Y:S01]  /*1e90*/  @!P1 IMAD.MOV R29, RZ, RZ, -R29 ;  /* 0x000000ffff1d9224 */ /* 0x000fe200078e0a1d */
[----:B------:R-:W-:Y:S01]  /*1ea0*/  ISETP.GE.AND P1, PT, R226, RZ, PT ;  /* 0x000000ffe200720c */ /* 0x000fe20003f26270 */
[----:B------:R-:W-:Y:S01]  /*1eb0*/  @!P4 IMAD.MOV R26, RZ, RZ, -R26 ;  /* 0x000000ffff1ac224 */ /* 0x000fe200078e0a1a */
[----:B------:R-:W-:Y:S01]  /*1ec0*/  ISETP.GT.AND P5, PT, R118, 0x3f, PT ;  /* 0x0000003f7600780c */ /* 0x000fe20003fa4270 */
[----:B------:R-:W-:Y:S01]  /*1ed0*/  @!P6 IMAD.IADD R39, R39, 0x1, -R41 ;  /* 0x000000012727e824 */ /* 0x000fe200078e0a29 */
[----:B------:R-:W-:-:S02]  /*1ee0*/  ISETP.GE.AND P4, PT, R228, RZ, PT ;  /* 0x000000ffe400720c */ /* 0x000fc40003f86270 */
[----:B------:R-:W-:Y:S01]  /*1ef0*/  SEL R76, RZ, 0x4, !P5 ;  /* 0x00000004ff4c7807 */ /* 0x000fe20006800000 */
[----:B------:R-:W-:Y:S01]  /*1f00*/  @!P2 IMAD.IADD R19, R19, 0x1, -R6 ;  /* 0x000000011313a824 */ /* 0x000fe200078e0a06 */
[----:B------:R-:W-:Y:S01]  /*1f10*/  ISETP.GE.AND P5, PT, R225, RZ, PT ;  /* 0x000000ffe100720c */ /* 0x000fe20003fa6270 */
[----:B------:R-:W-:Y:S01]  /*1f20*/  @!P0 IMAD.MOV R32, RZ, RZ, -R32 ;  /* 0x000000ffff208224 */ /* 0x000fe200078e0a20 */
[----:B------:R-:W-:Y:S01]  /*1f30*/  ISETP.GE.AND P2, PT, R224, RZ, PT ;  /* 0x000000ffe000720c */ /* 0x000fe20003f46270 */
[----:B------:R-:W-:Y:S01]  /*1f40*/  @!P3 IMAD.MOV R30, RZ, RZ, -R30 ;  /* 0x000000ffff1eb224 */ /* 0x000fe200078e0a1e */
[----:B------:R-:W-:Y:S01]  /*1f50*/  ISETP.GE.AND P0, PT, R223, RZ, PT ;  /* 0x000000ffdf00720c */ /* 0x000fe20003f06270 */
[----:B------:R-:W-:Y:S01]  /*1f60*/  @!P1 IMAD.MOV R33, RZ, RZ, -R33 ;  /* 0x000000ffff219224 */ /* 0x000fe200078e0a21 */
[----:B------:R-:W-:Y:S02]  /*1f70*/  ISETP.GE.AND P1, PT, R222, RZ, PT ;  /* 0x000000ffde00720c */ /* 0x000fe40003f26270 */
[----:B------:R-:W-:Y:S01]  /*1f80*/  ISETP.GE.AND P3, PT, R0, c[0x0][0x180], PT ;  /* 0x0000600000007a0c */ /* 0x000fe20003f66270 */
[----:B------:R-:W-:Y:S01]  /*1f90*/  @!P4 IMAD.MOV R31, RZ, RZ, -R31 ;  /* 0x000000ffff1fc224 */ /* 0x000fe200078e0a1f */
[----:B------:R-:W-:-:S02]  /*1fa0*/  ISETP.GE.AND P4, PT, R162, c[0x0][0x180], PT ;  /* 0x00006000a2007a0c */ /* 0x000fc40003f86270 */
[C---:B------:R-:W-:Y:S01]  /*1fb0*/  SEL R4, R76.reuse, RZ, !P3 ;  /* 0x000000ff4c047207 */ /* 0x040fe20005800000 */
[----:B------:R-:W-:Y:S01]  /*1fc0*/  @!P5 IMAD.MOV R34, RZ, RZ, -R34 ;  /* 0x000000ffff22d224 */ /* 0x000fe200078e0a22 */
[----:B------:R-:W-:Y:S01]  /*1fd0*/  ISETP.GE.AND P3, PT, R119, c[0x0][0x180], PT ;  /* 0x0000600077007a0c */ /* 0x000fe20003f66270 */
[----:B------:R-:W-:Y:S01]  /*1fe0*/  @!P2 IMAD.MOV R35, RZ, RZ, -R35 ;  /* 0x000000ffff23a224 */ /* 0x000fe200078e0a23 */
[C---:B------:R-:W-:Y:S01]  /*1ff0*/  SEL R235, R76.reuse, RZ, !P4 ;  /* 0x000000ff4ceb7207 */ /* 0x040fe20006000000 */
[----:B------:R-:W-:Y:S01]  /*2000*/  @!P0 IMAD.MOV R36, RZ, RZ, -R36 ;  /* 0x000000ffff248224 */ /* 0x000fe200078e0a24 */
[----:B------:R-:W-:Y:S01]  /*2010*/  SEL R7, R76, RZ, !P3 ;  /* 0x000000ff4c077207 */ /* 0x000fe20005800000 */
[----:B------:R-:W-:Y:S01]  /*2020*/  @!P1 IMAD.MOV R37, RZ, RZ, -R37 ;  /* 0x000000ffff259224 */ /* 0x000fe200078e0a25 */
[----:B------:R-:W-:Y:S02]  /*2030*/  ISETP.GE.AND P5, PT, R221, RZ, PT ;  /* 0x000000ffdd00720c */ /* 0x000fe40003fa6270 */
[----:B------:R-:W-:-:S02]  /*2040*/  ISETP.GE.AND P4, PT, R220, RZ, PT ;  /* 0x000000ffdc00720c */ /* 0x000fc40003f86270 */
[----:B------:R-:W-:Y:S02]  /*2050*/  ISETP.GE.AND P0, PT, R219, RZ, PT ;  /* 0x000000ffdb00720c */ /* 0x000fe40003f06270 */
[----:B------:R-:W-:Y:S02]  /*2060*/  ISETP.GT.U32.AND P1, PT, R6, R19, PT ;  /* 0x000000130600720c */ /* 0x000fe40003f24070 */
[----:B------:R-:W-:Y:S02]  /*2070*/  ISETP.GE.AND P2, PT, R217, RZ, PT ;  /* 0x000000ffd900720c */ /* 0x000fe40003f46270 */
[----:B------:R-:W-:-:S03]  /*2080*/  ISETP.GE.AND P3, PT, R218, RZ, PT ;  /* 0x000000ffda00720c */ /* 0x000fc60003f66270 */
[----:B------:R-:W-:Y:S02]  /*2090*/  @!P5 IMAD.MOV R11, RZ, RZ, -R11 ;  /* 0x000000ffff0bd224 */ /* 0x000fe400078e0a0b */
[----:B------:R-:W-:Y:S02]  /*20a0*/  @!P4 IMAD.MOV R8, RZ, RZ, -R8 ;  /* 0x000000ffff08c224 */ /* 0x000fe400078e0a08 */
[----:B------:R-:W-:Y:S01]  /*20b0*/  @!P0 IMAD.MOV R38, RZ, RZ, -R38 ;  /* 0x000000ffff268224 */ /* 0x000fe200078e0a26 */
[----:B------:R-:W-:Y:S01]  /*20c0*/  ISETP.NE.U32.AND P0, PT, R7, RZ, PT ;  /* 0x000000ff0700720c */ /* 0x000fe20003f05070 */
[----:B------:R-:W-:Y:S01]  /*20d0*/  @!P1 IMAD.IADD R19, R19, 0x1, -R6 ;  /* 0x0000000113139824 */ /* 0x000fe200078e0a06 */
[----:B------:R-:W-:Y:S01]  /*20e0*/  ISETP.NE.AND P1, PT, RZ, c[0x0][0x17c], PT ;  /* 0x00005f00ff007a0c */ /* 0x000fe20003f25270 */
[----:B------:R-:W-:Y:S01]  /*20f0*/  @!P2 IMAD.MOV R40, RZ, RZ, -R40 ;  /* 0x000000ffff28a224 */ /* 0x000fe200078e0a28 */
[----:B------:R-:W-:Y:S01]  /*2100*/  LOP3.LUT R6, RZ, c[0x0][0x17c], RZ, 0x33, !PT ;  /* 0x00005f00ff067a12 */ /* 0x000fe200078e33ff */
[----:B------:R-:W-:-:S02]  /*2110*/  @!P3 IMAD.MOV R39, RZ, RZ, -R39 ;  /* 0x000000ffff27b224 */ /* 0x000fc400078e0a27 */
[----:B------:R-:W-:Y:S01]  /*2120*/  IMAD R7, R119, c[0x0][0x18c], RZ ;  /* 0x0000630077077a24 */ /* 0x000fe200078e02ff */
[C---:B------:R-:W-:Y:S01]  /*2130*/  SEL R42, R6.reuse, R9, !P1 ;  /* 0x00000009062a7207 */ /* 0x040fe20004800000 */
[----:B------:R-:W-:Y:S01]  /*2140*/  IMAD.MOV.U32 R41, RZ, RZ, R19 ;  /* 0x000000ffff297224 */ /* 0x000fe200078e0013 */
[C---:B------:R-:W-:Y:S02]  /*2150*/  SEL R43, R6.reuse, R10, !P1 ;  /* 0x0000000a062b7207 */ /* 0x040fe40004800000 */
[C---:B------:R-:W-:Y:S02]  /*2160*/  SEL R44, R6.reuse, R12, !P1 ;  /* 0x0000000c062c7207 */ /* 0x040fe40004800000 */
[C---:B-1----:R-:W-:Y:S01]  /*2170*/  SEL R45, R6.reuse, R13, !P1 ;  /* 0x0000000d062d7207 */ /* 0x042fe20004800000 */
[----:B------:R-:W-:Y:S01]  /*2180*/  IMAD R19, R43, c[0x0][0x190], RZ ;  /* 0x000064002b137a24 */ /* 0x000fe200078e02ff */
[C---:B------:R-:W-:Y:S02]  /*2190*/  SEL R46, R6.reuse, R14, !P1 ;  /* 0x0000000e062e7207 */ /* 0x040fe40004800000 */
[----:B------:R-:W-:-:S02]  /*21a0*/  SEL R47, R6, R15, !P1 ;  /* 0x0000000f062f7207 */ /* 0x000fc40004800000 */
[C---:B------:R-:W-:Y:S02]  /*21b0*/  SEL R48, R6.reuse, R16, !P1 ;  /* 0x0000001006307207 */ /* 0x040fe40004800000 */
[C---:B------:R-:W-:Y:S02]  /*21c0*/  SEL R49, R6.reuse, R17, !P1 ;  /* 0x0000001106317207 */ /* 0x040fe40004800000 */
[----:B------:R-:W-:Y:S01]  /*21d0*/  SEL R53, R6, R18, !P1 ;  /* 0x0000001206357207 */ /* 0x000fe20004800000 */
[----:B------:R-:W-:Y:S01]  /*21e0*/  IMAD R18, R42, c[0x0][0x190], RZ ;  /* 0x000064002a127a24 */ /* 0x000fe200078e02ff */
[----:B------:R-:W-:Y:S01]  /*21f0*/  SEL R54, R6, R20, !P1 ;  /* 0x0000001406367207 */ /* 0x000fe20004800000 */
[----:B------:R-:W-:Y:S01]  /*2200*/  IMAD R20, R44, c[0x0][0x190], RZ ;  /* 0x000064002c147a24 */ /* 0x000fe200078e02ff */
[C---:B------:R-:W-:Y:S01]  /*2210*/  SEL R55, R6.reuse, R21, !P1 ;  /* 0x0000001506377207 */ /* 0x040fe20004800000 */
        /* <DEDUP_REMOVED lines=42> */
[----:B------:R-:W-:Y:S01]  /*24c0*/  IMAD R6, R211, 0x2, R140 ;  /* 0x00000002d3067824 */ /* 0x000fe200078e028c */
[----:B------:R-:W-:Y:S01]  /*24d0*/  LEA R105, P2, R7, c[0x0][0x168], 0x2 ;  /* 0x00005a0007697a11 */ /* 0x000fe200078410ff */
[----:B------:R-:W-:Y:S01]  /*24e0*/  IMAD R48, R74, c[0x0][0x190], RZ ;  /* 0x000064004a307a24 */ /* 0x000fe200078e02ff */
[----:B------:R-:W-:Y:S01]  /*24f0*/  ISETP.NE.AND P1, PT, RZ, c[0x0][0x178], PT ;  /* 0x00005e00ff007a0c */ /* 0x000fe20003f25270 */
[----:B------:R-:W-:Y:S01]  /*2500*/  IMAD R8, R211, 0x2, R6 ;  /* 0x00000002d3087824 */ /* 0x000fe200078e0206 */
[----:B------:R-:W-:Y:S01]  /*2510*/  LEA.HI.X.SX32 R51, R7, c[0x0][0x16c], 0x2, P2 ;  /* 0x00005b0007337a11 */ /* 0x000fe200010f16ff */
[----:B------:R-:W-:Y:S01]  /*2520*/  IMAD R49, R75, c[0x0][0x190], RZ ;  /* 0x000064004b317a24 */ /* 0x000fe200078e02ff */
[----:B------:R-:W-:Y:S01]  /*2530*/  ISETP.GE.AND P2, PT, R77, RZ, PT ;  /* 0x000000ff4d00720c */ /* 0x000fe20003f46270 */
[----:B------:R-:W-:Y:S01]  /*2540*/  IMAD R9, R211, 0x2, R8 ;  /* 0x00000002d3097824 */ /* 0x000fe200078e0208 */
[----:B------:R-:W-:Y:S01]  /*2550*/  LEA R124, P3, R19, R105, 0x2 ;  /* 0x00000069137c7211 */ /* 0x000fe200078610ff */
[----:B------:R-:W-:Y:S01]  /*2560*/  IMAD R39, R66, c[0x0][0x190], RZ ;  /* 0x0000640042277a24 */ /* 0x000fe200078e02ff */
[----:B------:R-:W-:Y:S01]  /*2570*/  @P0 LOP3.LUT R5, R5, 0x4000000, RZ, 0xfc, !PT ;  /* 0x0400000005050812 */ /* 0x000fe200078efcff */
[----:B------:R-:W-:Y:S01]  /*2580*/  IMAD R10, R211, 0x2, R9 ;  /* 0x00000002d30a7824 */ /* 0x000fe200078e0209 */
[----:B------:R-:W-:Y:S01]  /*2590*/  LEA.HI.X.SX32 R125, R19, R51, 0x2, P3 ;  /* 0x00000033137d7211 */ /* 0x000fe200018f16ff */
[----:B------:R-:W-:Y:S01]  /*25a0*/  IMAD R38, R65, c[0x0][0x190], RZ ;  /* 0x0000640041267a24 */ /* 0x000fe200078e02ff */
[----:B------:R-:W-:Y:S01]  /*25b0*/  LEA R88, P3, R22, R105, 0x2 ;  /* 0x0000006916587211 */ /* 0x000fe200078610ff */
[----:B------:R-:W-:Y:S01]  /*25c0*/  IMAD R11, R211, 0x2, R10 ;  /* 0x00000002d30b7824 */ /* 0x000fe200078e020a */
[----:B------:R-:W-:Y:S01]  /*25d0*/  LOP3.LUT R5, R5, 0xf7ffffff, RZ, 0xc0, !PT ;  /* 0xf7ffffff05057812 */ /* 0x000fe200078ec0ff */
[----:B------:R-:W-:Y:S01]  /*25e0*/  IMAD R37, R64, c[0x0][0x190], RZ ;  /* 0x0000640040257a24 */ /* 0x000fe200078e02ff */
[----:B------:R-:W-:Y:S01]  /*25f0*/  LEA.HI.X.SX32 R89, R22, R51, 0x2, P3 ;  /* 0x0000003316597211 */ /* 0x000fe200018f16ff */
[----:B------:R-:W-:Y:S01]  /*2600*/  IMAD R12, R211, 0x2, R11 ;  /* 0x00000002d30c7824 */ /* 0x000fe200078e020b */
[----:B------:R-:W-:Y:S01]  /*2610*/  LEA R100, P3, R25, R105, 0x2 ;  /* 0x0000006919647211 */ /* 0x000fe200078610ff */
[----:B------:R-:W-:Y:S01]  /*2620*/  @!P2 IMAD.MOV R41, RZ, RZ, -R41 ;  /* 0x000000ffff29a224 */ /* 0x000fe200078e0a29 */
[----:B------:R-:W-:Y:S01]  /*2630*/  @!P1 LOP3.LUT R41, RZ, c[0x0][0x178], RZ, 0x33, !PT ;  /* 0x00005e00ff299a12 */ /* 0x000fe200078e33ff */
[----:B------:R-:W-:Y:S01]  /*2640*/  IMAD R13, R211, 0x2, R12 ;  /* 0x00000002d30d7824 */ /* 0x000fe200078e020c */
[----:B------:R-:W-:Y:S01]  /*2650*/  LEA.HI.X.SX32 R101, R25, R51, 0x2, P3 ;  /* 0x0000003319657211 */ /* 0x000fe200018f16ff */
[----:B------:R-:W-:Y:S01]  /*2660*/  IMAD R44, R70, c[0x0][0x190], RZ ;  /* 0x00006400462c7a24 */ /* 0x000fe200078e02ff */
[----:B------:R-:W-:Y:S01]  /*2670*/  LEA R58, P3, R28, R105, 0x2 ;  /* 0x000000691c3a7211 */ /* 0x000fe200078610ff */
[----:B------:R-:W-:-:S02]  /*2680*/  IMAD R14, R211, 0x2, R13 ;  /* 0x00000002d30e7824 */ /* 0x000fc400078e020d */
[----:B------:R-:W-:Y:S01]  /*2690*/  IMAD R41, R41, c[0x0][0x184], RZ ;  /* 0x0000610029297a24 */ /* 0x000fe200078e02ff */
[----:B------:R-:W-:Y:S01]  /*26a0*/  LEA.HI.X.SX32 R59, R28, R51, 0x2, P3 ;  /* 0x000000331c3b7211 */ /* 0x000fe200018f16ff */
[----:B------:R-:W-:Y:S01]  /*26b0*/  IMAD R15, R211, 0x2, R14 ;  /* 0x00000002d30f7824 */ /* 0x000fe200078e020e */
[----:B------:R-:W-:Y:S01]  /*26c0*/  LEA R70, P3, R31, R105, 0x2 ;  /* 0x000000691f467211 */ /* 0x000fe200078610ff */
[----:B------:R-:W-:Y:S01]  /*26d0*/  IMAD R40, R67, c[0x0][0x190], RZ ;  /* 0x0000640043287a24 */ /* 0x000fe200078e02ff */
[----:B------:R-:W-:Y:S01]  /*26e0*/  LEA R138, P1, R41, c[0x0][0x160], 0x2 ;  /* 0x00005800298a7a11 */ /* 0x000fe200078210ff */
[----:B------:R-:W-:Y:S01]  /*26f0*/  IMAD R16, R211, 0x2, R15 ;  /* 0x00000002d3107824 */ /* 0x000fe200078e020f */
[----:B------:R-:W-:Y:S01]  /*2700*/  LEA.HI.X.SX32 R71, R31, R51, 0x2, P3 ;  /* 0x000000331f477211 */ /* 0x000fe200018f16ff */
[----:B------:R-:W-:Y:S01]  /*2710*/  IMAD R50, R50, c[0x0][0x190], RZ ;  /* 0x0000640032327a24 */ /* 0x000fe200078e02ff */
[----:B------:R-:W-:Y:S01]  /*2720*/  LEA.HI.X.SX32 R139, R41, c[0x0][0x164], 0x2, P1 ;  /* 0x00005900298b7a11 */ /* 0x000fe200008f16ff */
[----:B------:R-:W-:Y:S01]  /*2730*/  IMAD R17, R211, 0x2, R16 ;  /* 0x00000002d3117824 */ /* 0x000fe200078e0210 */
[----:B------:R-:W-:-:S03]  /*2740*/  LEA R82, P3, R34, R105, 0x2 ;  /* 0x0000006922527211 */ /* 0x000fc600078610ff */
[----:B------:R-:W-:Y:S01]  /*2750*/  IMAD R52, R211, 0x2, R17 ;  /* 0x00000002d3347824 */ /* 0x000fe200078e0211 */
[----:B------:R-:W-:Y:S02]  /*2760*/  LEA.HI.X.SX32 R83, R34, R51, 0x2, P3 ;  /* 0x0000003322537211 */ /* 0x000fe400018f16ff */
[----:B------:R-:W-:Y:S01]  /*2770*/  LEA R94, P3, R37, R105, 0x2 ;  /* 0x00000069255e7211 */ /* 0x000fe200078610ff */
[----:B------:R-:W-:Y:S01]  /*2780*/  IMAD R135, R211, 0x2, R52 ;  /* 0x00000002d3877824 */ /* 0x000fe200078e0234 */
[C---:B------:R-:W-:Y:S02]  /*2790*/  LEA R168, P1, R52.reuse, R138, 0x2 ;  /* 0x0000008a34a87211 */ /* 0x040fe400078210ff */
[----:B------:R-:W-:Y:S02]  /*27a0*/  LEA.HI.X.SX32 R95, R37, R51, 0x2, P3 ;  /* 0x00000033255f7211 */ /* 0x000fe400018f16ff */
[----:B------:R-:W-:Y:S02]  /*27b0*/  LEA.HI.X.SX32 R169, R52, R139, 0x2, P1 ;  /* 0x0000008b34a97211 */ /* 0x000fe400008f16ff */
[----:B------:R-:W-:-:S02]  /*27c0*/  LEA R120, P1, R18, R105, 0x2 ;  /* 0x0000006912787211 */ /* 0x000fc400078210ff */
[C---:B------:R-:W-:Y:S02]  /*27d0*/  LEA R136, P2, R135.reuse, R138, 0x2 ;  /* 0x0000008a87887211 */ /* 0x040fe400078410ff */
[----:B------:R-:W-:Y:S02]  /*27e0*/  LEA.HI.X.SX32 R121, R18, R51, 0x2, P1 ;  /* 0x0000003312797211 */ /* 0x000fe400008f16ff */
[----:B------:R-:W-:Y:S01]  /*27f0*/  LEA.HI.X.SX32 R137, R135, R139, 0x2, P2 ;  /* 0x0000008b87897211 */ /* 0x000fe200010f16ff */
[----:B------:R-:W-:Y:S01]  /*2800*/  IMAD R135, R211, 0x2, R135 ;  /* 0x00000002d3877824 */ /* 0x000fe200078e0287 */
[CC--:B------:R-:W-:Y:S02]  /*2810*/  LEA R102, P1, R21.reuse, R105.reuse, 0x2 ;  /* 0x0000006915667211 */ /* 0x0c0fe400078210ff */
[----:B------:R-:W-:Y:S02]  /*2820*/  LEA R116, P2, R20, R105, 0x2 ;  /* 0x0000006914747211 */ /* 0x000fe400078410ff */
[----:B------:R-:W-:-:S02]  /*2830*/  LEA.HI.X.SX32 R103, R21, R51, 0x2, P1 ;  /* 0x0000003315677211 */ /* 0x000fc400008f16ff */
[----:B------:R-:W-:Y:S02]  /*2840*/  LEA.HI.X.SX32 R117, R20, R51, 0x2, P2 ;  /* 0x0000003314757211 */ /* 0x000fe400010f16ff */
[CC--:B------:R-:W-:Y:S02]  /*2850*/  LEA R114, P1, R24.reuse, R105.reuse, 0x2 ;  /* 0x0000006918727211 */ /* 0x0c0fe400078210ff */
[C---:B------:R-:W-:Y:S02]  /*2860*/  LEA R74, P2, R23.reuse, R105, 0x2 ;  /* 0x00000069174a7211 */ /* 0x040fe400078410ff */
[-C--:B------:R-:W-:Y:S02]  /*2870*/  LEA.HI.X.SX32 R115, R24, R51.reuse, 0x2, P1 ;  /* 0x0000003318737211 */ /* 0x080fe400008f16ff */
[----:B------:R-:W-:Y:S02]  /*2880*/  LEA.HI.X.SX32 R75, R23, R51, 0x2, P2 ;  /* 0x00000033174b7211 */ /* 0x000fe400010f16ff */
[----:B------:R-:W-:-:S02]  /*2890*/  LEA R72, P1, R27, R105, 0x2 ;  /* 0x000000691b487211 */ /* 0x000fc400078210ff */
[C---:B------:R-:W-:Y:S02]  /*28a0*/  LEA R86, P2, R26.reuse, R105, 0x2 ;  /* 0x000000691a567211 */ /* 0x040fe400078410ff */
[-C--:B------:R-:W-:Y:S02]  /*28b0*/  LEA.HI.X.SX32 R73, R27, R51.reuse, 0x2, P1 ;  /* 0x000000331b497211 */ /* 0x080fe400008f16ff */
[----:B------:R-:W-:Y:S02]  /*28c0*/  LEA.HI.X.SX32 R87, R26, R51, 0x2, P2 ;  /* 0x000000331a577211 */ /* 0x000fe400010f16ff */
        /* <DEDUP_REMOVED lines=28> */
[----:B------:R-:W-:Y:S02]  /*2a90*/  ISETP.GE.AND P1, PT, R160, c[0x0][0x180], PT ;  /* 0x00006000a0007a0c */ /* 0x000fe40003f26270 */
[----:B------:R-:W-:Y:S02]  /*2aa0*/  ISETP.GE.AND P2, PT, R161, c[0x0][0x180], PT ;  /* 0x00006000a1007a0c */ /* 0x000fe40003f46270 */
[C---:B------:R-:W-:Y:S02]  /*2ab0*/  SEL R237, R76.reuse, RZ, !P1 ;  /* 0x000000ff4ced7207 */ /* 0x040fe40004800000 */
[----:B------:R-:W-:Y:S02]  /*2ac0*/  SEL R236, R76, RZ, !P2 ;  /* 0x000000ff4cec7207 */ /* 0x000fe40005000000 */
[----:B------:R-:W-:-:S02]  /*2ad0*/  ISETP.GE.AND P1, PT, R157, c[0x0][0x180], PT ;  /* 0x000060009d007a0c */ /* 0x000fc40003f26270 */
[----:B------:R-:W-:Y:S02]  /*2ae0*/  ISETP.GE.AND P2, PT, R158, c[0x0][0x180], PT ;  /* 0x000060009e007a0c */ /* 0x000fe40003f46270 */
[C---:B------:R-:W-:Y:S02]  /*2af0*/  SEL R240, R76.reuse, RZ, !P1 ;  /* 0x000000ff4cf07207 */ /* 0x040fe40004800000 */
[----:B------:R-:W-:Y:S02]  /*2b00*/  SEL R239, R76, RZ, !P2 ;  /* 0x000000ff4cef7207 */ /* 0x000fe40005000000 */
[----:B------:R-:W-:Y:S02]  /*2b10*/  ISETP.GE.AND P1, PT, R154, c[0x0][0x180], PT ;  /* 0x000060009a007a0c */ /* 0x000fe40003f26270 */
[----:B------:R-:W-:Y:S02]  /*2b20*/  ISETP.GE.AND P2, PT, R155, c[0x0][0x180], PT ;  /* 0x000060009b007a0c */ /* 0x000fe40003f46270 */
[----:B------:R-:W-:-:S02]  /*2b30*/  SEL R243, R76, RZ, !P1 ;  /* 0x000000ff4cf37207 */ /* 0x000fc40004800000 */
[----:B------:R-:W-:Y:S02]  /*2b40*/  SEL R242, R76, RZ, !P2 ;  /* 0x000000ff4cf27207 */ /* 0x000fe40005000000 */
        /* <DEDUP_REMOVED lines=9> */
[----:B------:R-:W-:Y:S02]  /*2be0*/  LEA R66, P3, R40, R105, 0x2 ;  /* 0x0000006928427211 */ /* 0x000fe400078610ff */
[----:B------:R-:W-:-:S02]  /*2bf0*/  ISETP.GE.AND P2, PT, R146, c[0x0][0x180], PT ;  /* 0x0000600092007a0c */ /* 0x000fc40003f46270 */
[----:B------:R-:W-:Y:S02]  /*2c00*/  SEL R207, R76, RZ, !P1 ;  /* 0x000000ff4ccf7207 */ /* 0x000fe40004800000 */
[----:B------:R-:W-:Y:S02]  /*2c10*/  LEA.HI.X.SX32 R67, R40, R51, 0x2, P3 ;  /* 0x0000003328437211 */ /* 0x000fe400018f16ff */
        /* <DEDUP_REMOVED lines=10> */
[C---:B------:R-:W-:Y:S02]  /*2cc0*/  SEL R232, R76.reuse, RZ, !P1 ;  /* 0x000000ff4ce87207 */ /* 0x040fe40004800000 */
        /* <DEDUP_REMOVED lines=9> */
[----:B------:R-:W-:Y:S02]  /*2d60*/  ISETP.GE.AND P3, PT, R159, c[0x0][0x180], PT ;  /* 0x000060009f007a0c */ /* 0x000fe40003f66270 */
[----:B------:R-:W-:-:S02]  /*2d70*/  ISETP.GE.AND P2, PT, R127, c[0x0][0x180], PT ;  /* 0x000060007f007a0c */ /* 0x000fc40003f46270 */
[C---:B------:R-:W-:Y:S02]  /*2d80*/  SEL R63, R76.reuse, RZ, !P1 ;  /* 0x000000ff4c3f7207 */ /* 0x040fe40004800000 */
[C---:B------:R-:W-:Y:S02]  /*2d90*/  SEL R238, R76.reuse, RZ, !P3 ;  /* 0x000000ff4cee7207 */ /* 0x040fe40005800000 */
[----:B------:R-:W-:Y:S02]  /*2da0*/  SEL R134, R76, RZ, !P2 ;  /* 0x000000ff4c867207 */ /* 0x000fe40005000000 */
[----:B------:R-:W-:Y:S02]  /*2db0*/  ISETP.GE.AND P1, PT, R162, UR4, PT ;  /* 0x00000004a2007c0c */ /* 0x000fe4000bf26270 */
[----:B------:R-:W-:Y:S02]  /*2dc0*/  ISETP.GE.AND P3, PT, R156, c[0x0][0x180], PT ;  /* 0x000060009c007a0c */ /* 0x000fe40003f66270 */
[----:B------:R-:W-:-:S02]  /*2dd0*/  ISETP.GE.AND P2, PT, R0, UR4, PT ;  /* 0x0000000400007c0c */ /* 0x000fc4000bf46270 */
[----:B------:R-:W-:Y:S02]  /*2de0*/  SEL R213, RZ, 0x4, P1 ;  /* 0x00000004ffd57807 */ /* 0x000fe40000800000 */
[----:B------:R-:W-:Y:S02]  /*2df0*/  SEL R241, R76, RZ, !P3 ;  /* 0x000000ff4cf17207 */ /* 0x000fe40005800000 */
[----:B------:R-:W-:Y:S02]  /*2e00*/  SEL R62, RZ, 0x4, P2 ;  /* 0x00000004ff3e7807 */ /* 0x000fe40001000000 */
        /* <DEDUP_REMOVED lines=40> */
[----:B--2---:R-:W-:Y:S02]  /*3090*/  SEL R77, R76, RZ, !P3 ;  /* 0x000000ff4c4d7207 */ /* 0x004fe40005800000 */
        /* <DEDUP_REMOVED lines=8> */
[----:B------:R-:W-:Y:S02]  /*3120*/  ISETP.GE.AND P3, PT, R161, UR4, PT ;  /* 0x00000004a1007c0c */ /* 0x000fe4000bf66270 */
[----:B------:R-:W-:-:S02]  /*3130*/  ISETP.GE.AND P2, PT, R133, UR4, PT ;  /* 0x0000000485007c0c */ /* 0x000fc4000bf46270 */
[----:B------:R-:W-:Y:S02]  /*3140*/  SEL R200, RZ, 0x4, P1 ;  /* 0x00000004ffc87807 */ /* 0x000fe40000800000 */
[----:B------:R-:W-:Y:S02]  /*3150*/  SEL R212, RZ, 0x4, P3 ;  /* 0x00000004ffd47807 */ /* 0x000fe40001800000 */
        /* <DEDUP_REMOVED lines=21> */
[----:B------:R-:W-:Y:S01]  /*32b0*/  ISETP.GE.AND P2, PT, R123, UR4, PT ;  /* 0x000000047b007c0c */ /* 0x000fe2000bf46270 */
[----:B------:R-:W-:Y:S01]  /*32c0*/  UIADD3 UR4, UR5, -0x80, URZ ;  /* 0xffffff8005047890 */ /* 0x000fe2000fffe03f */
[----:B------:R-:W-:-:S02]  /*32d0*/  SEL R216, RZ, 0x4, P1 ;  /* 0x00000004ffd87807 */ /* 0x000fc40000800000 */
[----:B------:R-:W-:Y:S02]  /*32e0*/  SEL R190, RZ, 0x4, P3 ;  /* 0x00000004ffbe7807 */ /* 0x000fe40001800000 */
[----:B------:R-:W-:Y:S02]  /*32f0*/  SEL R56, RZ, 0x4, P2 ;  /* 0x00000004ff387807 */ /* 0x000fe40001000000 */
[----:B------:R-:W-:Y:S02]  /*3300*/  ISETP.GT.AND P1, PT, R118, 0x7f, PT ;  /* 0x0000007f7600780c */ /* 0x000fe40003f24270 */
[----:B------:R-:W-:Y:S02]  /*3310*/  ISETP.NE.U32.AND P0, PT, R122, RZ, PT ;  /* 0x000000ff7a00720c */ /* 0x000fe40003f05070 */
[----:B------:R-:W-:Y:S02]  /*3320*/  SEL R62, R62, RZ, P1 ;  /* 0x000000ff3e3e7207 */ /* 0x000fe40000800000 */
[----:B------:R-:W-:-:S02]  /*3330*/  SEL R213, R213, RZ, P1 ;  /* 0x000000ffd5d57207 */ /* 0x000fc40000800000 */
[----:B------:R-:W-:Y:S02]  /*3340*/  SEL R212, R212, RZ, P1 ;  /* 0x000000ffd4d47207 */ /* 0x000fe40000800000 */
[----:B------:R-:W-:Y:S02]  /*3350*/  SEL R210, R210, RZ, P1 ;  /* 0x000000ffd2d27207 */ /* 0x000fe40000800000 */
[----:B------:R-:W-:Y:S02]  /*3360*/  SEL R206, R206, RZ, P1 ;  /* 0x000000ffcece7207 */ /* 0x000fe40000800000 */
[----:B------:R-:W-:Y:S02]  /*3370*/  SEL R205, R205, RZ, P1 ;  /* 0x000000ffcdcd7207 */ /* 0x000fe40000800000 */
        /* <DEDUP_REMOVED lines=27> */
[C---:B------:R-:W-:Y:S02]  /*3530*/  LEA R166, P1, R135.reuse, R138, 0x2 ;  /* 0x0000008a87a67211 */ /* 0x040fe400078210ff */
[----:B------:R-:W-:Y:S02]  /*3540*/  ISETP.NE.U32.AND P2, PT, R76, RZ, PT ;  /* 0x000000ff4c00720c */ /* 0x000fe40003f45070 */
[----:B------:R-:W-:Y:S01]  /*3550*/  LEA.HI.X.SX32 R167, R135, R139, 0x2, P1 ;  /* 0x0000008b87a77211 */ /* 0x000fe200008f16ff */
[----:B------:R-:W-:Y:S01]  /*3560*/  IMAD R135, R211, 0x2, R135 ;  /* 0x00000002d3877824 */ /* 0x000fe200078e0287 */
[----:B------:R-:W-:Y:S02]  /*3570*/  ISETP.NE.U32.AND P5, PT, R77, RZ, PT ;  /* 0x000000ff4d00720c */ /* 0x000fe40003fa5070 */
[----:B------:R-:W-:-:S02]  /*3580*/  ISETP.NE.U32.AND P3, PT, R63, RZ, PT ;  /* 0x000000ff3f00720c */ /* 0x000fc40003f65070 */
[CC--:B------:R-:W-:Y:S02]  /*3590*/  LEA R128, P1, R135.reuse, R138.reuse, 0x2 ;  /* 0x0000008a87807211 */ /* 0x0c0fe400078210ff */
[----:B------:R-:W-:Y:S02]  /*35a0*/  ISETP.NE.U32.AND P4, PT, R134, RZ, PT ;  /* 0x000000ff8600720c */ /* 0x000fe40003f85070 */
[----:B------:R-:W-:Y:S01]  /*35b0*/  LEA.HI.X.SX32 R129, R135, R139, 0x2, P1 ;  /* 0x0000008b87817211 */ /* 0x000fe200008f16ff */
[----:B------:R-:W-:Y:S01]  /*35c0*/  IMAD R135, R211, 0x2, R135 ;  /* 0x00000002d3877824 */ /* 0x000fe200078e0287 */
[----:B------:R-:W-:Y:S02]  /*35d0*/  @P0 LOP3.LUT R5, R5, 0x8000000, RZ, 0xfc, !PT ;  /* 0x0800000005050812 */ /* 0x000fe400078efcff */
[----:B------:R-:W-:Y:S02]  /*35e0*/  ISETP.NE.U32.AND P0, PT, R237, RZ, PT ;  /* 0x000000ffed00720c */ /* 0x000fe40003f05070 */
[----:B------:R-:W-:-:S02]  /*35f0*/  LEA R164, P1, R135, R138, 0x2 ;  /* 0x0000008a87a47211 */ /* 0x000fc400078210ff */
[----:B------:R-:W-:Y:S02]  /*3600*/  LOP3.LUT R5, R5, 0xefffffff, RZ, 0xc0, !PT ;  /* 0xefffffff05057812 */ /* 0x000fe400078ec0ff */
[----:B------:R-:W-:Y:S01]  /*3610*/  LEA.HI.X.SX32 R165, R135, R139, 0x2, P1 ;  /* 0x0000008b87a57211 */ /* 0x000fe200008f16ff */
[----:B------:R-:W-:Y:S01]  /*3620*/  IMAD R135, R211, 0x2, R135 ;  /* 0x00000002d3877824 */ /* 0x000fe200078e0287 */
[----:B------:R-:W-:Y:S02]  /*3630*/  @P5 LOP3.LUT R5, R5, 0x10000000, RZ, 0xfc, !PT ;  /* 0x1000000005055812 */ /* 0x000fe400078efcff */
[----:B------:R-:W-:Y:S01]  /*3640*/  ISETP.NE.U32.AND P5, PT, R236, RZ, PT ;  /* 0x000000ffec00720c */ /* 0x000fe20003fa5070 */
[----:B------:R-:W-:Y:S01]  /*3650*/  IMAD.MOV.U32 R236, RZ, RZ, 0x3f ;  /* 0x0000003fffec7424 */ /* 0x000fe200078e00ff */
[----:B------:R-:W-:Y:S02]  /*3660*/  LEA R130, P1, R135, R138, 0x2 ;  /* 0x0000008a87827211 */ /* 0x000fe400078210ff */
[----:B------:R-:W-:-:S02]  /*3670*/  LOP3.LUT R5, R5, 0xdfffffff, RZ, 0xc0, !PT ;  /* 0xdfffffff05057812 */ /* 0x000fc400078ec0ff */
[-C--:B------:R-:W-:Y:S01]  /*3680*/  LEA.HI.X.SX32 R131, R135, R139.reuse, 0x2, P1 ;  /* 0x0000008b87837211 */ /* 0x080fe200008f16ff */
[----:B------:R-:W-:Y:S01]  /*3690*/  IMAD R135, R211, 0x2, R135 ;  /* 0x00000002d3877824 */ /* 0x000fe200078e0287 */
[----:B------:R-:W-:Y:S02]  /*36a0*/  @P4 LOP3.LUT R5, R5, 0x20000000, RZ, 0xfc, !PT ;  /* 0x2000000005054812 */ /* 0x000fe400078efcff */
[----:B------:R-:W-:Y:S02]  /*36b0*/  ISETP.NE.U32.AND P4, PT, R235, RZ, PT ;  /* 0x000000ffeb00720c */ /* 0x000fe40003f85070 */
[C---:B------:R-:W-:Y:S02]  /*36c0*/  LEA R162, P1, R135.reuse, R138, 0x2 ;  /* 0x0000008a87a27211 */ /* 0x040fe400078210ff */
[----:B------:R-:W-:Y:S02]  /*36d0*/  LOP3.LUT R235, R0, 0x4, RZ, 0xfc, !PT ;  /* 0x0000000400eb7812 */ /* 0x000fe400078efcff */
[----:B------:R-:W-:Y:S01]  /*36e0*/  LEA.HI.X.SX32 R163, R135, R139, 0x2, P1 ;  /* 0x0000008b87a37211 */ /* 0x000fe200008f16ff */
[----:B------:R-:W-:Y:S01]  /*36f0*/  IMAD R135, R211, 0x2, R135 ;  /* 0x00000002d3877824 */ /* 0x000fe200078e0287 */
[----:B------:R-:W-:-:S02]  /*3700*/  IADD3 R236, R236, c[0x0][0x180], RZ ;  /* 0x00006000ecec7a10 */ /* 0x000fc40007ffe0ff */
[----:B------:R-:W-:Y:S02]  /*3710*/  LOP3.LUT R237, R0, 0x1a, RZ, 0xfc, !PT ;  /* 0x0000001a00ed7812 */ /* 0x000fe400078efcff */
[----:B------:R-:W-:-:S04]  /*3720*/  LEA R118, P1, R135, R138, 0x2 ;  /* 0x0000008a87767211 */ /* 0x000fc800078210ff */
[----:B------:R-:W-:Y:S01]  /*3730*/  LEA.HI.X.SX32 R119, R135, R139, 0x2, P1 ;  /* 0x0000008b87777211 */ /* 0x000fe200008f16ff */
[----:B------:R-:W-:-:S05]  /*3740*/  IMAD R135, R211, 0x2, R135 ;  /* 0x00000002d3877824 */ /* 0x000fca00078e0287 */
        /* <DEDUP_REMOVED lines=23> */
[----:B------:R-:W-:Y:S01]  /*38c0*/  IMAD R135, R211, 0x2, R135 ;  /* 0x00000002d3877824 */ /* 0x000fe200078e0287 */
[----:B------:R-:W-:-:S04]  /*38d0*/  ISETP.NE.U32.AND P1, PT, R62, RZ, PT ;  /* 0x000000ff3e00720c */ /* 0x000fc80003f25070 */
        /* <DEDUP_REMOVED lines=8> */
[C---:B------:R-:W-:Y:S02]  /*3960*/  IMAD R135, R211.reuse, 0x2, R135 ;  /* 0x00000002d3877824 */ /* 0x040fe400078e0287 */
[----:B------:R-:W-:-:S03]  /*3970*/  IMAD.SHL.U32 R211, R211, 0x40, RZ ;  /* 0x00000040d3d37824 */ /* 0x000fc600078e00ff */
[----:B------:R-:W-:-:S04]  /*3980*/  LEA R134, P6, R135, R138, 0x2 ;  /* 0x0000008a87867211 */ /* 0x000fc800078c10ff */
[----:B------:R-:W-:Y:S02]  /*3990*/  LEA.HI.X.SX32 R135, R135, R139, 0x2, P6 ;  /* 0x0000008b87877211 */ /* 0x000fe400030f16ff */
        /* <DEDUP_REMOVED lines=24> */
[----:B------:R-:W-:Y:S02]  /*3b20*/  ISETP.NE.U32.AND P6, PT, R4, RZ, PT ;  /* 0x000000ff0400720c */ /* 0x000fe40003fc5070 */
[----:B------:R-:W-:-:S11]  /*3b30*/  LOP3.LUT R4, R2, 0x40, RZ, 0x3c, !PT ;  /* 0x0000004002047812 */ /* 0x000fd600078e3cff */
[----:B------:R1:W-:Y:S01]  /*3b40*/  LDGSTS.E [R2], [R180.64], P6 ;  /* 0x00000000b4027fae */ /* 0x0003e2000b121846 */
[----:B------:R-:W-:Y:S02]  /*3b50*/  ISETP.NE.U32.AND P6, PT, R238, RZ, PT ;  /* 0x000000ffee00720c */ /* 0x000fe40003fc5070 */
[C---:B------:R-:W-:Y:S01]  /*3b60*/  LOP3.LUT R238, R0.reuse, 0x1c, RZ, 0xfc, !PT ;  /* 0x0000001c00ee7812 */ /* 0x040fe200078efcff */
[----:B------:R2:W-:Y:S01]  /*3b70*/  LDGSTS.E [R2+0x400], [R178.64], P4 ;  /* 0x00400000b2027fae */ /* 0x0005e2000a121846 */
[----:B------:R-:W-:Y:S02]  /*3b80*/  ISETP.NE.U32.AND P4, PT, R239, RZ, PT ;  /* 0x000000ffef00720c */ /* 0x000fe40003f85070 */
[----:B------:R-:W-:Y:S01]  /*3b90*/  LOP3.LUT R239, R0, 0x1e, RZ, 0xfc, !PT ;  /* 0x0000001e00ef7812 */ /* 0x000fe200078efcff */
[----:B------:R3:W-:Y:S01]  /*3ba0*/  LDGSTS.E [R2+0x800], [R176.64], P5 ;  /* 0x00800000b0027fae */ /* 0x0007e2000a921846 */
[----:B------:R-:W-:Y:S02]  /*3bb0*/  ISETP.NE.U32.AND P5, PT, R240, RZ, PT ;  /* 0x000000fff000720c */ /* 0x000fe40003fa5070 */
[C---:B------:R-:W-:Y:S01]  /*3bc0*/  LOP3.LUT R240, R0.reuse, 0x20, RZ, 0xfc, !PT ;  /* 0x0000002000f07812 */ /* 0x040fe200078efcff */
[----:B------:R4:W-:Y:S01]  /*3bd0*/  LDGSTS.E [R2+0xc00], [R174.64], P0 ;  /* 0x00c00000ae027fae */ /* 0x0009e20008121846 */
[----:B------:R-:W-:Y:S01]  /*3be0*/  ISETP.NE.U32.AND P0, PT, R241, RZ, PT ;  /* 0x000000fff100720c */ /* 0x000fe20003f05070 */
[C---:B-1----:R-:W-:Y:S01]  /*3bf0*/  IMAD.WIDE R180, R211.reuse, 0x4, R180 ;  /* 0x00000004d3b47825 */ /* 0x042fe200078e02b4 */
[----:B------:R-:W-:Y:S01]  /*3c00*/  LOP3.LUT R241, R0, 0x22, RZ, 0xfc, !PT ;  /* 0x0000002200f17812 */ /* 0x000fe200078efcff */
[----:B------:R1:W-:Y:S01]  /*3c10*/  LDGSTS.E [R2+0x1000], [R172.64], P6 ;  /* 0x01000000ac027fae */ /* 0x0003e2000b121846 */
[----:B------:R-:W-:Y:S01]  /*3c20*/  ISETP.NE.U32.AND P6, PT, R242, RZ, PT ;  /* 0x000000fff200720c */ /* 0x000fe20003fc5070 */
[----:B--2---:R-:W-:Y:S01]  /*3c30*/  IMAD.WIDE R178, R211, 0x4, R178 ;  /* 0x00000004d3b27825 */ /* 0x004fe200078e02b2 */
[C---:B------:R-:W-:Y:S01]  /*3c40*/  LOP3.LUT R242, R0.reuse, 0x24, RZ, 0xfc, !PT ;  /* 0x0000002400f27812 */ /* 0x040fe200078efcff */
[----:B------:R2:W-:Y:S01]  /*3c50*/  LDGSTS.E [R2+0x1400], [R170.64], P4 ;  /* 0x01400000aa027fae */ /* 0x0005e2000a121846 */
[----:B------:R-:W-:Y:S01]  /*3c60*/  ISETP.NE.U32.AND P4, PT, R243, RZ, PT ;  /* 0x000000fff300720c */ /* 0x000fe20003f85070 */
[C---:B---3--:R-:W-:Y:S01]  /*3c70*/  IMAD.WIDE R176, R211.reuse, 0x4, R176 ;  /* 0x00000004d3b07825 */ /* 0x048fe200078e02b0 */
[----:B------:R-:W-:Y:S01]  /*3c80*/  LOP3.LUT R243, R0, 0x26, RZ, 0xfc, !PT ;  /* 0x0000002600f37812 */ /* 0x000fe200078efcff */
[----:B------:R3:W-:Y:S01]  /*3c90*/  LDGSTS.E [R2+0x1800], [R168.64], P5 ;  /* 0x01800000a8027fae */ /* 0x0007e2000a921846 */
[----:B------:R-:W-:Y:S01]  /*3ca0*/  ISETP.NE.U32.AND P5, PT, R244, RZ, PT ;  /* 0x000000fff400720c */ /* 0x000fe20003fa5070 */
[----:B----4-:R-:W-:Y:S01]  /*3cb0*/  IMAD.WIDE R174, R211, 0x4, R174 ;  /* 0x00000004d3ae7825 */ /* 0x010fe200078e02ae */
[C---:B------:R-:W-:Y:S01]  /*3cc0*/  LOP3.LUT R244, R0.reuse, 0x28, RZ, 0xfc, !PT ;  /* 0x0000002800f47812 */ /* 0x040fe200078efcff */
[----:B------:R4:W-:Y:S01]  /*3cd0*/  LDGSTS.E [R2+0x1c00], [R166.64], P0 ;  /* 0x01c00000a6027fae */ /* 0x0009e20008121846 */
[----:B------:R-:W-:Y:S01]  /*3ce0*/  ISETP.NE.U32.AND P0, PT, R245, RZ, PT ;  /* 0x000000fff500720c */ /* 0x000fe20003f05070 */
[----:B-1----:R-:W-:Y:S01]  /*3cf0*/  IMAD.WIDE R172, R211, 0x4, R172 ;  /* 0x00000004d3ac7825 */ /* 0x002fe200078e02ac */
[C---:B------:R-:W-:Y:S01]  /*3d00*/  LOP3.LUT R245, R0.reuse, 0x2a, RZ, 0xfc, !PT ;  /* 0x0000002a00f57812 */ /* 0x040fe200078efcff */
[----:B------:R1:W-:Y:S01]  /*3d10*/  LDGSTS.E [R2+0x2000], [R164.64], P6 ;  /* 0x02000000a4027fae */ /* 0x0003e2000b121846 */
[----:B------:R-:W-:Y:S01]  /*3d20*/  ISETP.NE.U32.AND P6, PT, R247, RZ, PT ;  /* 0x000000fff700720c */ /* 0x000fe20003fc5070 */
[C---:B--2---:R-:W-:Y:S01]  /*3d30*/  IMAD.WIDE R170, R211.reuse, 0x4, R170 ;  /* 0x00000004d3aa7825 */ /* 0x044fe200078e02aa */
[----:B------:R-:W-:Y:S01]  /*3d40*/  LOP3.LUT R247, R0, 0x2e, RZ, 0xfc, !PT ;  /* 0x0000002e00f77812 */ /* 0x000fe200078efcff */
        /* <DEDUP_REMOVED lines=11> */
[----:B------:R-:W-:-:S03]  /*3e00*/  LOP3.LUT R249, R0, 0x32, RZ, 0xfc, !PT ;  /* 0x0000003200f97812 */ /* 0x000fc600078efcff */
[----:B------:R1:W-:Y:S01]  /*3e10*/  LDGSTS.E [R2+0x3000], [R156.64], P4 ;  /* 0x030000009c027fae */ /* 0x0003e2000a121846 */
[----:B------:R-:W-:Y:S01]  /*3e20*/  LOP3.LUT P4, RZ, R5, 0x20000000, RZ, 0xc0, !PT ;  /* 0x2000000005ff7812 */ /* 0x000fe2000788c0ff */
[C---:B--2---:R-:W-:Y:S02]  /*3e30*/  IMAD.WIDE R162, R211.reuse, 0x4, R162 ;  /* 0x00000004d3a27825 */ /* 0x044fe400078e02a2 */
[----:B------:R2:W-:Y:S01]  /*3e40*/  LDGSTS.E [R2+0x3400], [R154.64], P6 ;  /* 0x034000009a027fae */ /* 0x0005e2000b121846 */
[----:B------:R-:W-:Y:S01]  /*3e50*/  ISETP.NE.U32.AND P6, PT, R250, RZ, PT ;  /* 0x000000fffa00720c */ /* 0x000fe20003fc5070 */
[----:B---3--:R-:W-:Y:S01]  /*3e60*/  IMAD.WIDE R160, R211, 0x4, R160 ;  /* 0x00000004d3a07825 */ /* 0x008fe200078e02a0 */
[C---:B------:R-:W-:Y:S01]  /*3e70*/  LOP3.LUT R250, R0.reuse, 0x34, RZ, 0xfc, !PT ;  /* 0x0000003400fa7812 */ /* 0x040fe200078efcff */
[----:B------:R3:W-:Y:S01]  /*3e80*/  LDGSTS.E [R2+0x3800], [R152.64], P5 ;  /* 0x0380000098027fae */ /* 0x0007e2000a921846 */
[----:B------:R-:W-:Y:S01]  /*3e90*/  ISETP.NE.U32.AND P5, PT, R207, RZ, PT ;  /* 0x000000ffcf00720c */ /* 0x000fe20003fa5070 */
[----:B----4-:R-:W-:Y:S01]  /*3ea0*/  IMAD.WIDE R158, R211, 0x4, R158 ;  /* 0x00000004d39e7825 */ /* 0x010fe200078e029e */
[----:B------:R-:W-:Y:S01]  /*3eb0*/  LOP3.LUT R207, R3, 0x60, RZ, 0x3c, !PT ;  /* 0x0000006003cf7812 */ /* 0x000fe200078e3cff */
[----:B------:R4:W-:Y:S01]  /*3ec0*/  LDGSTS.E [R2+0x3c00], [R150.64], P0 ;  /* 0x03c0000096027fae */ /* 0x0009e20008121846 */
[----:B------:R-:W-:Y:S01]  /*3ed0*/  ISETP.NE.U32.AND P0, PT, R251, RZ, PT ;  /* 0x000000fffb00720c */ /* 0x000fe20003f05070 */
[----:B-1----:R-:W-:Y:S01]  /*3ee0*/  IMAD.WIDE R156, R211, 0x4, R156 ;  /* 0x00000004d39c7825 */ /* 0x002fe200078e029c */
[----:B------:R-:W-:-:S03]  /*3ef0*/  LOP3.LUT R251, R0, 0x36, RZ, 0xfc, !PT ;  /* 0x0000003600fb7812 */ /* 0x000fc600078efcff */
[----:B------:R1:W-:Y:S01]  /*3f00*/  LDGSTS.E [R4+0x200], [R148.64], P6 ;  /* 0x0020000094047fae */ /* 0x0003e2000b121846 */
[----:B------:R-:W-:Y:S01]  /*3f10*/  ISETP.NE.U32.AND P6, PT, R209, RZ, PT ;  /* 0x000000ffd100720c */ /* 0x000fe20003fc5070 */
[----:B--2---:R-:W-:Y:S01]  /*3f20*/  IMAD.WIDE R154, R211, 0x4, R154 ;  /* 0x00000004d39a7825 */ /* 0x004fe200078e029a */
[----:B------:R-:W-:-:S03]  /*3f30*/  LOP3.LUT R209, R3, 0x20, RZ, 0x3c, !PT ;  /* 0x0000002003d17812 */ /* 0x000fc600078e3cff */
[C---:B---3--:R-:W-:Y:S02]  /*3f40*/  IMAD.WIDE R152, R211.reuse, 0x4, R152 ;  /* 0x00000004d3987825 */ /* 0x048fe400078e0298 */
[----:B------:R2:W-:Y:S01]  /*3f50*/  LDGSTS.E [R4+0x600], [R146.64], P0 ;  /* 0x0060000092047fae */ /* 0x0005e20008121846 */
[----:B------:R-:W-:Y:S01]  /*3f60*/  ISETP.NE.U32.AND P0, PT, R208, RZ, PT ;  /* 0x000000ffd000720c */ /* 0x000fe20003f05070 */
[----:B----4-:R-:W-:Y:S01]  /*3f70*/  IMAD.WIDE R150, R211, 0x4, R150 ;  /* 0x00000004d3967825 */ /* 0x010fe200078e0296 */
[----:B------:R-:W-:Y:S01]  /*3f80*/  LOP3.LUT R208, R3, 0x40, RZ, 0x3c, !PT ;  /* 0x0000004003d07812 */ /* 0x000fe200078e3cff */
[----:B------:R3:W-:Y:S01]  /*3f90*/  LDGSTS.E [R4+0xa00], [R144.64], P5 ;  /* 0x00a0000090047fae */ /* 0x0007e2000a921846 */
[----:B------:R-:W-:Y:S01]  /*3fa0*/  ISETP.NE.U32.AND P5, PT, R214, RZ, PT ;  /* 0x000000ffd600720c */ /* 0x000fe20003fa5070 */
[----:B-1----:R-:W-:-:S04]  /*3fb0*/  IMAD.WIDE R148, R211, 0x4, R148 ;  /* 0x00000004d3947825 */ /* 0x002fc800078e0294 */
[----:B--2---:R-:W-:-:S04]  /*3fc0*/  IMAD.WIDE R146, R211, 0x4, R146 ;  /* 0x00000004d3927825 */ /* 0x004fc800078e0292 */
[----:B------:R1:W-:Y:S01]  /*3fd0*/  LDGSTS.E [R4+0xe00], [R142.64], P0 ;  /* 0x00e000008e047fae */ /* 0x0003e20008121846 */
[----:B------:R-:W-:Y:S01]  /*3fe0*/  ISETP.NE.U32.AND P0, PT, R215, RZ, PT ;  /* 0x000000ffd700720c */ /* 0x000fe20003f05070 */
[----:B---3--:R-:W-:Y:S02]  /*3ff0*/  IMAD.WIDE R144, R211, 0x4, R144 ;  /* 0x00000004d3907825 */ /* 0x008fe400078e0290 */
[----:B------:R2:W-:Y:S01]  /*4000*/  LDGSTS.E [R4+0x1200], [R140.64], P6 ;  /* 0x012000008c047fae */ /* 0x0005e2000b121846 */
[----:B------:R-:W-:Y:S02]  /*4010*/  ISETP.NE.U32.AND P6, PT, R231, RZ, PT ;  /* 0x000000ffe700720c */ /* 0x000fe40003fc5070 */
[----:B------:R-:W-:Y:S01]  /*4020*/  LOP3.LUT R231, R0, 0x38, RZ, 0xfc, !PT ;  /* 0x0000003800e77812 */ /* 0x000fe200078efcff */
[----:B------:R3:W-:Y:S01]  /*4030*/  LDGSTS.E [R4+0x1600], [R138.64], P5 ;  /* 0x016000008a047fae */ /* 0x0007e2000a921846 */
[----:B------:R-:W-:Y:S02]  /*4040*/  ISETP.NE.U32.AND P5, PT, R232, RZ, PT ;  /* 0x000000ffe800720c */ /* 0x000fe40003fa5070 */
[----:B------:R-:W-:Y:S01]  /*4050*/  LOP3.LUT R232, R0, 0x3a, RZ, 0xfc, !PT ;  /* 0x0000003a00e87812 */ /* 0x000fe200078efcff */
[----:B-1----:R-:W-:-:S02]  /*4060*/  IMAD.WIDE R142, R211, 0x4, R142 ;  /* 0x00000004d38e7825 */ /* 0x002fc400078e028e */
[----:B------:R1:W-:Y:S01]  /*4070*/  LDGSTS.E [R4+0x1a00], [R136.64], P0 ;  /* 0x01a0000088047fae */ /* 0x0003e20008121846 */
[----:B------:R-:W-:Y:S01]  /*4080*/  ISETP.NE.U32.AND P0, PT, R233, RZ, PT ;  /* 0x000000ffe900720c */ /* 0x000fe20003f05070 */
[C---:B--2---:R-:W-:Y:S01]  /*4090*/  IMAD.WIDE R140, R211.reuse, 0x4, R140 ;  /* 0x00000004d38c7825 */ /* 0x044fe200078e028c */
[----:B------:R-:W-:Y:S01]  /*40a0*/  LOP3.LUT R233, R0, 0x3c, RZ, 0xfc, !PT ;  /* 0x0000003c00e97812 */ /* 0x000fe200078efcff */
[----:B------:R2:W-:Y:S01]  /*40b0*/  LDGSTS.E [R4+0x1e00], [R128.64], P6 ;  /* 0x01e0000080047fae */ /* 0x0005e2000b121846 */
[----:B------:R-:W-:Y:S01]  /*40c0*/  ISETP.NE.U32.AND P6, PT, R234, RZ, PT ;  /* 0x000000ffea00720c */ /* 0x000fe20003fc5070 */
[----:B---3--:R-:W-:Y:S01]  /*40d0*/  IMAD.WIDE R138, R211, 0x4, R138 ;  /* 0x00000004d38a7825 */ /* 0x008fe200078e028a */
[----:B------:R-:W-:Y:S01]  /*40e0*/  LOP3.LUT R234, R0, 0x3e, RZ, 0xfc, !PT ;  /* 0x0000003e00ea7812 */ /* 0x000fe200078efcff */
[----:B------:R3:W-:Y:S01]  /*40f0*/  LDGSTS.E [R4+0x2200], [R130.64], P5 ;  /* 0x0220000082047fae */ /* 0x0007e2000a921846 */
[----:B------:R-:W-:Y:S01]  /*4100*/  LOP3.LUT P5, RZ, R5, 0x10000000, RZ, 0xc0, !PT ;  /* 0x1000000005ff7812 */ /* 0x000fe200078ac0ff */
[----:B-1----:R-:W-:-:S04]  /*4110*/  IMAD.WIDE R136, R211, 0x4, R136 ;  /* 0x00000004d3887825 */ /* 0x002fc800078e0288 */
[----:B------:R1:W-:Y:S01]  /*4120*/  LDGSTS.E [R4+0x2600], [R118.64], P0 ;  /* 0x0260000076047fae */ /* 0x0003e20008121846 */
[----:B------:R-:W-:Y:S01]  /*4130*/  LOP3.LUT P0, RZ, R5, 0x8000000, RZ, 0xc0, !PT ;  /* 0x0800000005ff7812 */ /* 0x000fe2000780c0ff */
[----:B--2---:R-:W-:-:S04]  /*4140*/  IMAD.WIDE R128, R211, 0x4, R128 ;  /* 0x00000004d3807825 */ /* 0x004fc800078e0280 */
[----:B---3--:R-:W-:-:S04]  /*4150*/  IMAD.WIDE R130, R211, 0x4, R130 ;  /* 0x00000004d3827825 */ /* 0x008fc800078e0282 */
[----:B-1----:R-:W-:-:S04]  /*4160*/  IMAD.WIDE R118, R211, 0x4, R118 ;  /* 0x00000004d3767825 */ /* 0x002fc800078e0276 */
[----:B------:R1:W-:Y:S01]  /*4170*/  LDGSTS.E [R4+0x2a00], [R126.64], P0 ;  /* 0x02a000007e047fae */ /* 0x0003e20008121846 */
[C---:B------:R-:W-:Y:S02]  /*4180*/  LOP3.LUT P0, RZ, R5.reuse, 0x4000000, RZ, 0xc0, !PT ;  /* 0x0400000005ff7812 */ /* 0x040fe4000780c0ff */
[----:B------:R-:W-:Y:S01]  /*4190*/  LOP3.LUT R5, R5, 0xfdffffff, RZ, 0xc0, !PT ;  /* 0xfdffffff05057812 */ /* 0x000fe200078ec0ff */
[----:B------:R2:W-:Y:S01]  /*41a0*/  LDGSTS.E [R4+0x2e00], [R132.64], P6 ;  /* 0x02e0000084047fae */ /* 0x0005e2000b121846 */
[----:B------:R-:W-:-:S03]  /*41b0*/  ISETP.NE.U32.AND P6, PT, R213, RZ, PT ;  /* 0x000000ffd500720c */ /* 0x000fc60003fc5070 */
[----:B------:R3:W-:Y:S04]  /*41c0*/  LDGSTS.E [R4+0x3200], [R122.64], P5 ;  /* 0x032000007a047fae */ /* 0x0007e8000a921846 */
[----:B------:R4:W-:Y:S01]  /*41d0*/  LDGSTS.E [R4+0x3600], [R76.64], P4 ;  /* 0x036000004c047fae */ /* 0x0009e2000a121846 */
[----:B-1----:R-:W-:-:S03]  /*41e0*/  IMAD.WIDE R126, R211, 0x4, R126 ;  /* 0x00000004d37e7825 */ /* 0x002fc600078e027e */
[----:B------:R1:W-:Y:S01]  /*41f0*/  LDGSTS.E [R4+0x3a00], [R62.64], P3 ;  /* 0x03a000003e047fae */ /* 0x0003e20009921846 */
[----:B--2---:R-:W-:-:S03]  /*4200*/  IMAD.WIDE R132, R211, 0x4, R132 ;  /* 0x00000004d3847825 */ /* 0x004fc600078e0284 */
[----:B------:R2:W-:Y:S01]  /*4210*/  LDGSTS.E [R4+0x3e00], [R134.64], P2 ;  /* 0x03e0000086047fae */ /* 0x0005e20009121846 */
[----:B---3--:R-:W-:-:S03]  /*4220*/  IMAD.WIDE R122, R211, 0x4, R122 ;  /* 0x00000004d37a7825 */ /* 0x008fc600078e027a */
[----:B------:R-:W0:Y:S01]  /*4230*/  LDGDEPBAR ;  /* 0x00000000000079af */ /* 0x000e220000000000 */
[----:B----4-:R-:W-:-:S03]  /*4240*/  IMAD.WIDE R76, R211, 0x4, R76 ;  /* 0x00000004d34c7825 */ /* 0x010fc600078e024c */
[----:B------:R3:W-:Y:S01]  /*4250*/  LDGSTS.E [R3+0x14000], [R120.64], P0 ;  /* 0x1400000078037fae */ /* 0x0007e20008121846 */
[----:B-1----:R-:W-:-:S03]  /*4260*/  IMAD.WIDE R62, R211, 0x4, R62 ;  /* 0x00000004d33e7825 */ /* 0x002fc600078e023e */
[----:B------:R1:W-:Y:S01]  /*4270*/  LDGSTS.E [R3+0x14800], [R88.64], P0 ;  /* 0x1480000058037fae */ /* 0x0003e20008121846 */
[----:B--2---:R-:W-:-:S03]  /*4280*/  IMAD.WIDE R134, R211, 0x4, R134 ;  /* 0x00000004d3867825 */ /* 0x004fc600078e0286 */
[----:B------:R2:W-:Y:S04]  /*4290*/  LDGSTS.E [R3+0x15000], [R86.64], P0 ;  /* 0x1500000056037fae */ /* 0x0005e80008121846 */
        /* <DEDUP_REMOVED lines=28> */
[----:B------:R1:W-:Y:S01]  /*4460*/  LDGSTS.E [R207+0x17e00], [R104.64], P0 ;  /* 0x17e0000068cf7fae */ /* 0x0003e20008121846 */
[----:B------:R-:W-:-:S03]  /*4470*/  ISETP.GE.AND P0, PT, R0, UR4, PT ;  /* 0x0000000400007c0c */ /* 0x000fc6000bf06270 */
[----:B------:R-:W0:Y:S01]  /*4480*/  LDGDEPBAR ;  /* 0x00000000000079af */ /* 0x000e220000000000 */
[----:B------:R-:W-:-:S03]  /*4490*/  SEL R215, RZ, 0x4, P0 ;  /* 0x00000004ffd77807 */ /* 0x000fc60000000000 */
[----:B------:R-:W-:Y:S01]  /*44a0*/  BAR.SYNC.DEFER_BLOCKING 0x0 ;  /* 0x0000000000007b1d */ /* 0x000fe20000010000 */
[----:B------:R-:W-:Y:S02]  /*44b0*/  ISETP.GE.AND P0, PT, R235, UR4, PT ;  /* 0x00000004eb007c0c */ /* 0x000fe4000bf06270 */
[C---:B------:R-:W-:Y:S02]  /*44c0*/  LOP3.LUT R235, R0.reuse, 0x8, RZ, 0xfc, !PT ;  /* 0x0000000800eb7812 */ /* 0x040fe400078efcff */
[----:B------:R-:W-:Y:S02]  /*44d0*/  SEL R214, RZ, 0x4, P0 ;  /* 0x00000004ffd67807 */ /* 0x000fe40000000000 */
[----:B------:R-:W-:Y:S02]  /*44e0*/  ISETP.GE.AND P0, PT, R235, UR4, PT ;  /* 0x00000004eb007c0c */ /* 0x000fe4000bf06270 */
[----:B------:R-:W-:Y:S02]  /*44f0*/  LOP3.LUT R235, R0, 0xc, RZ, 0xfc, !PT ;  /* 0x0000000c00eb7812 */ /* 0x000fe400078efcff */
[----:B------:R-:W-:-:S02]  /*4500*/  SEL R213, RZ, 0x4, P0 ;  /* 0x00000004ffd57807 */ /* 0x000fc40000000000 */
[----:B------:R-:W-:Y:S02]  /*4510*/  ISETP.GE.AND P0, PT, R235, UR4, PT ;  /* 0x00000004eb007c0c */ /* 0x000fe4000bf06270 */
[----:B------:R-:W-:Y:S01]  /*4520*/  LOP3.LUT R235, R0, 0x10, RZ, 0xfc, !PT ;  /* 0x0000001000eb7812 */ /* 0x000fe200078efcff */
[----:B------:R-:W-:Y:S01]  /*4530*/  @!PT LDS RZ, [RZ] ;  /* 0x00000000fffff984 */ /* 0x000fe20000000800 */
[----:B------:R-:W-:Y:S01]  /*4540*/  @!PT LDS RZ, [RZ] ;  /* 0x00000000fffff984 */ /* 0x000fe20000000800 */
[----:B------:R-:W-:Y:S01]  /*4550*/  @!PT LDS RZ, [RZ] ;  /* 0x00000000fffff984 */ /* 0x000fe20000000800 */
[----:B------:R1:W-:Y:S01]  /*4560*/  LDGSTS.E [R2+0x4000], [R180.64], P1 ;  /* 0x04000000b4027fae */ /* 0x0003e20008921846 */
[----:B------:R-:W-:Y:S02]  /*4570*/  ISETP.GT.AND P1, PT, R236, 0xbf, PT ;  /* 0x000000bfec00780c */ /* 0x000fe40003f24270 */
[----:B------:R-:W-:Y:S01]  /*4580*/  LOP3.LUT R236, R0, 0x18, RZ, 0xfc, !PT ;  /* 0x0000001800ec7812 */ /* 0x000fe200078efcff */
[----:B------:R2:W-:Y:S01]  /*4590*/  LDGSTS.E [R2+0x4400], [R178.64], P6 ;  /* 0x04400000b2027fae */ /* 0x0005e2000b121846 */
[----:B------:R-:W-:Y:S02]  /*45a0*/  ISETP.NE.U32.AND P6, PT, R212, RZ, PT ;  /* 0x000000ffd400720c */ /* 0x000fe40003fc5070 */
[----:B------:R-:W-:-:S02]  /*45b0*/  SEL R212, RZ, 0x4, P0 ;  /* 0x00000004ffd47807 */ /* 0x000fc40000000000 */
[----:B------:R-:W-:Y:S02]  /*45c0*/  ISETP.GE.AND P0, PT, R235, UR4, PT ;  /* 0x00000004eb007c0c */ /* 0x000fe4000bf06270 */
[----:B------:R-:W-:Y:S01]  /*45d0*/  LOP3.LUT R235, R0, 0x14, RZ, 0xfc, !PT ;  /* 0x0000001400eb7812 */ /* 0x000fe200078efcff */
[----:B-1----:R-:W-:Y:S01]  /*45e0*/  IMAD.WIDE R180, R211, 0x4, R180 ;  /* 0x00000004d3b47825 */ /* 0x002fe200078e02b4 */
[----:B------:R-:W-:Y:S02]  /*45f0*/  SEL R215, R215, RZ, P1 ;  /* 0x000000ffd7d77207 */ /* 0x000fe40000800000 */
[----:B------:R-:W-:Y:S01]  /*4600*/  SEL R214, R214, RZ, P1 ;  /* 0x000000ffd6d67207 */ /* 0x000fe20000800000 */
[----:B--2---:R-:W-:Y:S01]  /*4610*/  IMAD.WIDE R178, R211, 0x4, R178 ;  /* 0x00000004d3b27825 */ /* 0x004fe200078e02b2 */
[----:B------:R-:W-:Y:S01]  /*4620*/  SEL R213, R213, RZ, P1 ;  /* 0x000000ffd5d57207 */ /* 0x000fe20000800000 */
[----:B------:R1:W-:Y:S01]  /*4630*/  LDGSTS.E [R2+0x4800], [R176.64], P6 ;  /* 0x04800000b0027fae */ /* 0x0003e2000b121846 */
[----:B------:R-:W-:Y:S01]  /*4640*/  ISETP.NE.U32.AND P6, PT, R210, RZ, PT ;  /* 0x000000ffd200720c */ /* 0x000fe20003fc5070 */
[----:B------:R-:W-:Y:S01]  /*4650*/  IMAD.MOV.U32 R210, RZ, RZ, c[0x0][0x18c] ;  /* 0x00006300ffd27624 */ /* 0x000fe200078e00ff */
[----:B------:R-:W-:-:S03]  /*4660*/  SEL R212, R212, RZ, P1 ;  /* 0x000000ffd4d47207 */ /* 0x000fc60000800000 */
[----:B------:R-:W-:-:S04]  /*4670*/  IMAD.SHL.U32 R210, R210, 0x40, RZ ;  /* 0x00000040d2d27824 */ /* 0x000fc800078e00ff */
[----:B---3--:R-:W-:-:S04]  /*4680*/  IMAD.WIDE R120, R210, 0x4, R120 ;  /* 0x00000004d2787825 */ /* 0x008fc800078e0278 */
[----:B------:R2:W-:Y:S01]  /*4690*/  LDGSTS.E [R2+0x4c00], [R174.64], P6 ;  /* 0x04c00000ae027fae */ /* 0x0005e2000b121846 */
[----:B------:R-:W-:Y:S01]  /*46a0*/  ISETP.NE.U32.AND P6, PT, R206, RZ, PT ;  /* 0x000000ffce00720c */ /* 0x000fe20003fc5070 */
[C---:B------:R-:W-:Y:S01]  /*46b0*/  IMAD.WIDE R88, R210.reuse, 0x4, R88 ;  /* 0x00000004d2587825 */ /* 0x040fe200078e0258 */
[----:B------:R-:W-:Y:S02]  /*46c0*/  SEL R206, RZ, 0x4, P0 ;  /* 0x00000004ffce7807 */ /* 0x000fe40000000000 */
[----:B------:R-:W-:Y:S01]  /*46d0*/  ISETP.GE.AND P0, PT, R235, UR4, PT ;  /* 0x00000004eb007c0c */ /* 0x000fe2000bf06270 */
[----:B------:R-:W-:Y:S01]  /*46e0*/  IMAD.WIDE R86, R210, 0x4, R86 ;  /* 0x00000004d2567825 */ /* 0x000fe200078e0256 */
[----:B------:R-:W-:Y:S02]  /*46f0*/  LOP3.LUT R235, R0, 0x2, RZ, 0xfc, !PT ;  /* 0x0000000200eb7812 */ /* 0x000fe400078efcff */
[----:B------:R-:W-:Y:S01]  /*4700*/  SEL R206, R206, RZ, P1 ;  /* 0x000000ffcece7207 */ /* 0x000fe20000800000 */
[----:B----4-:R-:W-:-:S04]  /*4710*/  IMAD.WIDE R84, R210, 0x4, R84 ;  /* 0x00000004d2547825 */ /* 0x010fc800078e0254 */
[----:B------:R3:W-:Y:S01]  /*4720*/  LDGSTS.E [R2+0x5000], [R172.64], P6 ;  /* 0x05000000ac027fae */ /* 0x0007e2000b121846 */
[----:B------:R-:W-:Y:S01]  /*4730*/  ISETP.NE.U32.AND P6, PT, R205, RZ, PT ;  /* 0x000000ffcd00720c */ /* 0x000fe20003fc5070 */
[----:B-----5:R-:W-:Y:S01]  /*4740*/  IMAD.WIDE R82, R210, 0x4, R82 ;  /* 0x00000004d2527825 */ /* 0x020fe200078e0252 */
[----:B------:R-:W-:Y:S02]  /*4750*/  SEL R205, RZ, 0x4, P0 ;  /* 0x00000004ffcd7807 */ /* 0x000fe40000000000 */
[----:B------:R-:W-:Y:S01]  /*4760*/  ISETP.GE.AND P0, PT, R236, UR4, PT ;  /* 0x00000004ec007c0c */ /* 0x000fe2000bf06270 */
[----:B------:R-:W-:Y:S01]  /*4770*/  IMAD.WIDE R184, R210, 0x4, R184 ;  /* 0x00000004d2b87825 */ /* 0x000fe200078e02b8 */
[----:B------:R-:W-:-:S03]  /*4780*/  SEL R205, R205, RZ, P1 ;  /* 0x000000ffcdcd7207 */ /* 0x000fc60000800000 */
[----:B------:R-:W-:-:S04]  /*4790*/  IMAD.WIDE R92, R210, 0x4, R92 ;  /* 0x00000004d25c7825 */ /* 0x000fc800078e025c */
[----:B------:R4:W-:Y:S01]  /*47a0*/  LDGSTS.E [R2+0x5400], [R170.64], P6 ;  /* 0x05400000aa027fae */ /* 0x0009e2000b121846 */
[----:B------:R-:W-:Y:S01]  /*47b0*/  ISETP.NE.U32.AND P6, PT, R204, RZ, PT ;  /* 0x000000ffcc00720c */ /* 0x000fe20003fc5070 */
[----:B------:R-:W-:Y:S01]  /*47c0*/  IMAD.WIDE R90, R210, 0x4, R90 ;  /* 0x00000004d25a7825 */ /* 0x000fe200078e025a */
        /* <DEDUP_REMOVED lines=55> */
[C---:B------:R-:W-:Y:S01]  /*4b40*/  IMAD.WIDE R94, R210.reuse, 0x4, R94 ;  /* 0x00000004d25e7825 */ /* 0x040fe200078e025e */
        /* <DEDUP_REMOVED lines=10> */
[----:B-1----:R-:W-:Y:S01]  /*4bf0*/  IMAD.WIDE R176, R211, 0x4, R176 ;  /* 0x00000004d3b07825 */ /* 0x002fe200078e02b0 */
[----:B------:R-:W-:-:S03]  /*4c00*/  SEL R190, R190, RZ, P1 ;  /* 0x000000ffbebe7207 */ /* 0x000fc60000800000 */
[----:B--2---:R-:W-:-:S04]  /*4c10*/  IMAD.WIDE R174, R211, 0x4, R174 ;  /* 0x00000004d3ae7825 */ /* 0x004fc800078e02ae */
[----:B------:R1:W-:Y:S01]  /*4c20*/  LDGSTS.E [R2+0x7800], [R152.64], P6 ;  /* 0x0780000098027fae */ /* 0x0003e2000b121846 */
[----:B------:R-:W-:Y:S01]  /*4c30*/  ISETP.NE.U32.AND P6, PT, R191, RZ, PT ;  /* 0x000000ffbf00720c */ /* 0x000fe20003fc5070 */
[----:B---3--:R-:W-:Y:S01]  /*4c40*/  IMAD.WIDE R172, R211, 0x4, R172 ;  /* 0x00000004d3ac7825 */ /* 0x008fe200078e02ac */
[----:B------:R-:W-:Y:S02]  /*4c50*/  SEL R191, RZ, 0x4, P0 ;  /* 0x00000004ffbf7807 */ /* 0x000fe40000000000 */
[----:B------:R-:W-:Y:S01]  /*4c60*/  ISETP.GE.AND P0, PT, R235, UR4, PT ;  /* 0x00000004eb007c0c */ /* 0x000fe2000bf06270 */
[----:B----4-:R-:W-:Y:S01]  /*4c70*/  IMAD.WIDE R170, R211, 0x4, R170 ;  /* 0x00000004d3aa7825 */ /* 0x010fe200078e02aa */
[----:B------:R-:W-:Y:S02]  /*4c80*/  LOP3.LUT R235, R0, 0x6, RZ, 0xfc, !PT ;  /* 0x0000000600eb7812 */ /* 0x000fe400078efcff */
[----:B------:R-:W-:Y:S01]  /*4c90*/  SEL R191, R191, RZ, P1 ;  /* 0x000000ffbfbf7207 */ /* 0x000fe20000800000 */
[----:B-----5:R-:W-:-:S04]  /*4ca0*/  IMAD.WIDE R168, R211, 0x4, R168 ;  /* 0x00000004d3a87825 */ /* 0x020fc800078e02a8 */
[----:B------:R2:W-:Y:S01]  /*4cb0*/  LDGSTS.E [R2+0x7c00], [R150.64], P6 ;  /* 0x07c0000096027fae */ /* 0x0005e2000b121846 */
[----:B------:R-:W-:Y:S01]  /*4cc0*/  ISETP.NE.U32.AND P6, PT, R196, RZ, PT ;  /* 0x000000ffc400720c */ /* 0x000fe20003fc5070 */
[----:B------:R-:W-:Y:S01]  /*4cd0*/  IMAD.WIDE R166, R211, 0x4, R166 ;  /* 0x00000004d3a67825 */ /* 0x000fe200078e02a6 */
[----:B------:R-:W-:Y:S02]  /*4ce0*/  SEL R196, RZ, 0x4, P0 ;  /* 0x00000004ffc47807 */ /* 0x000fe40000000000 */
[----:B------:R-:W-:Y:S01]  /*4cf0*/  ISETP.GE.AND P0, PT, R235, UR4, PT ;  /* 0x00000004eb007c0c */ /* 0x000fe2000bf06270 */
[C---:B------:R-:W-:Y:S01]  /*4d00*/  IMAD.WIDE R164, R211.reuse, 0x4, R164 ;  /* 0x00000004d3a47825 */ /* 0x040fe200078e02a4 */
[----:B------:R-:W-:Y:S02]  /*4d10*/  LOP3.LUT R235, R0, 0xa, RZ, 0xfc, !PT ;  /* 0x0000000a00eb7812 */ /* 0x000fe400078efcff */
[----:B------:R-:W-:Y:S01]  /*4d20*/  SEL R196, R196, RZ, P1 ;  /* 0x000000ffc4c47207 */ /* 0x000fe20000800000 */
[----:B------:R-:W-:-:S04]  /*4d30*/  IMAD.WIDE R162, R211, 0x4, R162 ;  /* 0x00000004d3a27825 */ /* 0x000fc800078e02a2 */
[----:B------:R3:W-:Y:S01]  /*4d40*/  LDGSTS.E [R4+0x4200], [R148.64], P6 ;  /* 0x0420000094047fae */ /* 0x0007e2000b121846 */
[----:B------:R-:W-:Y:S01]  /*4d50*/  ISETP.NE.U32.AND P6, PT, R195, RZ, PT ;  /* 0x000000ffc300720c */ /* 0x000fe20003fc5070 */
[----:B------:R-:W-:Y:S01]  /*4d60*/  IMAD.WIDE R160, R211, 0x4, R160 ;  /* 0x00000004d3a07825 */ /* 0x000fe200078e02a0 */
[----:B------:R-:W-:Y:S02]  /*4d70*/  SEL R195, RZ, 0x4, P0 ;  /* 0x00000004ffc37807 */ /* 0x000fe40000000000 */
[----:B------:R-:W-:Y:S01]  /*4d80*/  ISETP.GE.AND P0, PT, R235, UR4, PT ;  /* 0x00000004eb007c0c */ /* 0x000fe2000bf06270 */
[----:B------:R-:W-:Y:S01]  /*4d90*/  IMAD.WIDE R158, R211, 0x4, R158 ;  /* 0x00000004d39e7825 */ /* 0x000fe200078e029e */
        /* <DEDUP_REMOVED lines=8> */
[C---:B-1----:R-:W-:Y:S01]  /*4e20*/  IMAD.WIDE R152, R211.reuse, 0x4, R152 ;  /* 0x00000004d3987825 */ /* 0x042fe200078e0298 */
[----:B------:R-:W-:Y:S02]  /*4e30*/  LOP3.LUT R235, R0, 0x12, RZ, 0xfc, !PT ;  /* 0x0000001200eb7812 */ /* 0x000fe400078efcff */
[----:B------:R-:W-:Y:S01]  /*4e40*/  SEL R194, R194, RZ, P1 ;  /* 0x000000ffc2c27207 */ /* 0x000fe20000800000 */
        /* <DEDUP_REMOVED lines=9> */
[----:B-1----:R-:W-:-:S04]  /*4ee0*/  IMAD.WIDE R144, R211, 0x4, R144 ;  /* 0x00000004d3907825 */ /* 0x002fc800078e0290 */
[----:B------:R1:W-:Y:S01]  /*4ef0*/  LDGSTS.E [R4+0x4e00], [R142.64], P6 ;  /* 0x04e000008e047fae */ /* 0x0003e2000b121846 */
[----:B------:R-:W-:Y:S02]  /*4f00*/  ISETP.NE.U32.AND P6, PT, R192, RZ, PT ;  /* 0x000000ffc000720c */ /* 0x000fe40003fc5070 */
[----:B------:R-:W-:Y:S02]  /*4f10*/  SEL R192, RZ, 0x4, P0 ;  /* 0x00000004ffc07807 */ /* 0x000fe40000000000 */
[----:B------:R-:W-:Y:S02]  /*4f20*/  ISETP.GE.AND P0, PT, R235, UR4, PT ;  /* 0x00000004eb007c0c */ /* 0x000fe4000bf06270 */
[----:B------:R-:W-:Y:S01]  /*4f30*/  SEL R192, R192, RZ, P1 ;  /* 0x000000ffc0c07207 */ /* 0x000fe20000800000 */
[----:B------:R-:W2:Y:S01]  /*4f40*/  S2R R235, SR_TID.X ;  /* 0x0000000000eb7919 */ /* 0x000ea20000002100 */
[----:B-1----:R-:W-:-:S05]  /*4f50*/  IMAD.WIDE R142, R211, 0x4, R142 ;  /* 0x00000004d38e7825 */ /* 0x002fca00078e028e */
[----:B------:R1:W-:Y:S01]  /*4f60*/  LDGSTS.E [R4+0x5200], [R140.64], P6 ;  /* 0x052000008c047fae */ /* 0x0003e2000b121846 */
[----:B------:R-:W-:Y:S02]  /*4f70*/  ISETP.NE.U32.AND P6, PT, R51, RZ, PT ;  /* 0x000000ff3300720c */ /* 0x000fe40003fc5070 */
[----:B------:R-:W-:Y:S02]  /*4f80*/  SEL R51, RZ, 0x4, P0 ;  /* 0x00000004ff337807 */ /* 0x000fe40000000000 */
[----:B------:R-:W-:Y:S02]  /*4f90*/  ISETP.GE.AND P0, PT, R237, UR4, PT ;  /* 0x00000004ed007c0c */ /* 0x000fe4000bf06270 */
[----:B------:R-:W-:Y:S01]  /*4fa0*/  SEL R51, R51, RZ, P1 ;  /* 0x000000ff33337207 */ /* 0x000fe20000800000 */
[----:B-1----:R-:W-:-:S06]  /*4fb0*/  IMAD.WIDE R140, R211, 0x4, R140 ;  /* 0x00000004d38c7825 */ /* 0x002fcc00078e028c */
[----:B------:R1:W-:Y:S01]  /*4fc0*/  LDGSTS.E [R4+0x5600], [R138.64], P6 ;  /* 0x056000008a047fae */ /* 0x0003e2000b121846 */
[----:B------:R-:W-:Y:S02]  /*4fd0*/  ISETP.NE.U32.AND P6, PT, R52, RZ, PT ;  /* 0x000000ff3400720c */ /* 0x000fe40003fc5070 */
[----:B------:R-:W-:Y:S02]  /*4fe0*/  SEL R52, RZ, 0x4, P0 ;  /* 0x00000004ff347807 */ /* 0x000fe40000000000 */
[----:B------:R-:W-:Y:S02]  /*4ff0*/  ISETP.GE.AND P0, PT, R239, UR4, PT ;  /* 0x00000004ef007c0c */ /* 0x000fe4000bf06270 */
[----:B------:R-:W-:Y:S02]  /*5000*/  SEL R52, R52, RZ, P1 ;  /* 0x000000ff34347207 */ /* 0x000fe40000800000 */
[----:B--2---:R-:W-:Y:S01]  /*5010*/  LOP3.LUT R235, R235, 0x3f, RZ, 0xc0, !PT ;  /* 0x0000003febeb7812 */ /* 0x004fe200078ec0ff */
[----:B-1----:R-:W-:-:S04]  /*5020*/  IMAD.WIDE R138, R211, 0x4, R138 ;  /* 0x00000004d38a7825 */ /* 0x002fc800078e028a */
[----:B------:R1:W-:Y:S01]  /*5030*/  LDGSTS.E [R4+0x5a00], [R136.64], P6 ;  /* 0x05a0000088047fae */ /* 0x0003e2000b121846 */
[----:B------:R-:W-:Y:S02]  /*5040*/  ISETP.NE.U32.AND P6, PT, R202, RZ, PT ;  /* 0x000000ffca00720c */ /* 0x000fe40003fc5070 */
[----:B------:R-:W-:Y:S02]  /*5050*/  SEL R202, RZ, 0x4, P0 ;  /* 0x00000004ffca7807 */ /* 0x000fe40000000000 */
[----:B------:R-:W-:Y:S02]  /*5060*/  ISETP.GE.AND P0, PT, R241, UR4, PT ;  /* 0x00000004f1007c0c */ /* 0x000fe4000bf06270 */
[----:B------:R-:W-:-:S04]  /*5070*/  SEL R202, R202, RZ, P1 ;  /* 0x000000ffcaca7207 */ /* 0x000fc80000800000 */
[----:B------:R-:W-:Y:S01]  /*5080*/  ISETP.NE.U32.AND P5, PT, R202, RZ, PT ;  /* 0x000000ffca00720c */ /* 0x000fe20003fa5070 */
[----:B-1----:R-:W-:Y:S01]  /*5090*/  IMAD.WIDE R136, R211, 0x4, R136 ;  /* 0x00000004d3887825 */ /* 0x002fe200078e0288 */
[----:B------:R-:W-:Y:S01]  /*50a0*/  LOP3.LUT R202, R0, 0x16, RZ, 0xfc, !PT ;  /* 0x0000001600ca7812 */ /* 0x000fe200078efcff */
[----:B------:R1:W-:Y:S01]  /*50b0*/  LDGSTS.E [R4+0x5e00], [R128.64], P6 ;  /* 0x05e0000080047fae */ /* 0x0003e2000b121846 */
[----:B------:R-:W-:Y:S02]  /*50c0*/  ISETP.NE.U32.AND P6, PT, R200, RZ, PT ;  /* 0x000000ffc800720c */ /* 0x000fe40003fc5070 */
[----:B------:R-:W-:Y:S02]  /*50d0*/  SEL R200, RZ, 0x4, P0 ;  /* 0x00000004ffc87807 */ /* 0x000fe40000000000 */
[----:B------:R-:W-:Y:S02]  /*50e0*/  ISETP.GE.AND P0, PT, R243, UR4, PT ;  /* 0x00000004f3007c0c */ /* 0x000fe4000bf06270 */
[----:B------:R-:W-:-:S03]  /*50f0*/  SEL R200, R200, RZ, P1 ;  /* 0x000000ffc8c87207 */ /* 0x000fc60000800000 */
[----:B------:R-:W-:Y:S02]  /*5100*/  @P5 LOP3.LUT R5, R5, 0x2000000, RZ, 0xfc, !PT ;  /* 0x0200000005055812 */ /* 0x000fe400078efcff */
[----:B------:R-:W-:Y:S01]  /*5110*/  ISETP.NE.U32.AND P5, PT, R53, RZ, PT ;  /* 0x000000ff3500720c */ /* 0x000fe20003fa5070 */
[----:B-1----:R-:W-:Y:S01]  /*5120*/  IMAD.WIDE R128, R211, 0x4, R128 ;  /* 0x00000004d3807825 */ /* 0x002fe200078e0280 */
[----:B------:R1:W-:Y:S01]  /*5130*/  LDGSTS.E [R4+0x6200], [R130.64], P6 ;  /* 0x0620000082047fae */ /* 0x0003e2000b121846 */
[----:B------:R-:W-:Y:S02]  /*5140*/  ISETP.NE.U32.AND P6, PT, R199, RZ, PT ;  /* 0x000000ffc700720c */ /* 0x000fe40003fc5070 */
[----:B------:R-:W-:Y:S02]  /*5150*/  SEL R199, RZ, 0x4, P0 ;  /* 0x00000004ffc77807 */ /* 0x000fe40000000000 */
[----:B------:R-:W-:Y:S02]  /*5160*/  ISETP.GE.AND P0, PT, R245, UR4, PT ;  /* 0x00000004f5007c0c */ /* 0x000fe4000bf06270 */
[----:B------:R-:W-:-:S02]  /*5170*/  SEL R199, R199, RZ, P1 ;  /* 0x000000ffc7c77207 */ /* 0x000fc40000800000 */
[----:B------:R-:W-:Y:S02]  /*5180*/  ISETP.NE.U32.AND P4, PT, R200, RZ, PT ;  /* 0x000000ffc800720c */ /* 0x000fe40003f85070 */
[----:B------:R-:W-:Y:S01]  /*5190*/  ISETP.NE.U32.AND P3, PT, R199, RZ, PT ;  /* 0x000000ffc700720c */ /* 0x000fe20003f65070 */
[----:B-1----:R-:W-:Y:S01]  /*51a0*/  IMAD.WIDE R130, R211, 0x4, R130 ;  /* 0x00000004d3827825 */ /* 0x002fe200078e0282 */
[----:B------:R-:W-:Y:S01]  /*51b0*/  LOP3.LUT R199, R0, 0xe, RZ, 0xfc, !PT ;  /* 0x0000000e00c77812 */ /* 0x000fe200078efcff */
[----:B------:R1:W-:Y:S01]  /*51c0*/  LDGSTS.E [R4+0x6600], [R118.64], P6 ;  /* 0x0660000076047fae */ /* 0x0003e2000b121846 */
[----:B------:R-:W-:Y:S02]  /*51d0*/  ISETP.NE.U32.AND P6, PT, R198, RZ, PT ;  /* 0x000000ffc600720c */ /* 0x000fe40003fc5070 */
[----:B------:R-:W-:Y:S02]  /*51e0*/  SEL R198, RZ, 0x4, P0 ;  /* 0x00000004ffc67807 */ /* 0x000fe40000000000 */
[----:B------:R-:W-:-:S02]  /*51f0*/  ISETP.GE.AND P0, PT, R247, UR4, PT ;  /* 0x00000004f7007c0c */ /* 0x000fc4000bf06270 */
[----:B------:R-:W-:Y:S02]  /*5200*/  SEL R198, R198, RZ, P1 ;  /* 0x000000ffc6c67207 */ /* 0x000fe40000800000 */
[----:B------:R-:W-:Y:S02]  /*5210*/  LOP3.LUT R200, R0, 0x12, RZ, 0xfc, !PT ;  /* 0x0000001200c87812 */ /* 0x000fe400078efcff */
[----:B------:R-:W-:Y:S01]  /*5220*/  ISETP.NE.U32.AND P2, PT, R198, RZ, PT ;  /* 0x000000ffc600720c */ /* 0x000fe20003f45070 */
[----:B-1----:R-:W-:Y:S01]  /*5230*/  IMAD.WIDE R118, R211, 0x4, R118 ;  /* 0x00000004d3767825 */ /* 0x002fe200078e0276 */
[----:B------:R-:W-:Y:S01]  /*5240*/  LOP3.LUT R198, R0, 0xa, RZ, 0xfc, !PT ;  /* 0x0000000a00c67812 */ /* 0x000fe200078efcff */
[----:B------:R1:W-:Y:S01]  /*5250*/  LDGSTS.E [R4+0x6a00], [R126.64], P6 ;  /* 0x06a000007e047fae */ /* 0x0003e2000b121846 */
[----:B------:R-:W-:Y:S02]  /*5260*/  ISETP.NE.U32.AND P6, PT, R197, RZ, PT ;  /* 0x000000ffc500720c */ /* 0x000fe40003fc5070 */
[----:B------:R-:W-:-:S04]  /*5270*/  SEL R197, RZ, 0x4, P0 ;  /* 0x00000004ffc57807 */ /* 0x000fc80000000000 */
[----:B------:R-:W-:-:S04]  /*5280*/  SEL R197, R197, RZ, P1 ;  /* 0x000000ffc5c57207 */ /* 0x000fc80000800000 */
[----:B------:R-:W-:Y:S01]  /*5290*/  ISETP.NE.U32.AND P0, PT, R197, RZ, PT ;  /* 0x000000ffc500720c */ /* 0x000fe20003f05070 */
[----:B-1----:R-:W-:Y:S01]  /*52a0*/  IMAD.WIDE R126, R211, 0x4, R126 ;  /* 0x00000004d37e7825 */ /* 0x002fe200078e027e */
[----:B------:R-:W-:Y:S01]  /*52b0*/  LOP3.LUT R197, R0, 0x6, RZ, 0xfc, !PT ;  /* 0x0000000600c57812 */ /* 0x000fe200078efcff */
[----:B------:R1:W-:Y:S01]  /*52c0*/  LDGSTS.E [R4+0x6e00], [R132.64], P6 ;  /* 0x06e0000084047fae */ /* 0x0003e2000b121846 */
[----:B------:R-:W-:-:S03]  /*52d0*/  ISETP.GE.AND P6, PT, R249, UR4, PT ;  /* 0x00000004f9007c0c */ /* 0x000fc6000bfc6270 */
[----:B------:R2:W-:Y:S01]  /*52e0*/  LDGSTS.E [R4+0x7200], [R122.64], P5 ;  /* 0x072000007a047fae */ /* 0x0005e2000a921846 */
[----:B------:R-:W-:Y:S02]  /*52f0*/  ISETP.NE.U32.AND P5, PT, R54, RZ, PT ;  /* 0x000000ff3600720c */ /* 0x000fe40003fa5070 */
[----:B------:R-:W-:Y:S02]  /*5300*/  SEL R53, RZ, 0x4, P6 ;  /* 0x00000004ff357807 */ /* 0x000fe40003000000 */
[----:B------:R-:W-:Y:S02]  /*5310*/  ISETP.GE.AND P6, PT, R251, UR4, PT ;  /* 0x00000004fb007c0c */ /* 0x000fe4000bfc6270 */
[----:B------:R-:W-:Y:S01]  /*5320*/  SEL R53, R53, RZ, P1 ;  /* 0x000000ff35357207 */ /* 0x000fe20000800000 */
[C---:B-1----:R-:W-:Y:S01]  /*5330*/  IMAD.WIDE R132, R211.reuse, 0x4, R132 ;  /* 0x00000004d3847825 */ /* 0x042fe200078e0284 */
[----:B------:R-:W-:Y:S02]  /*5340*/  SEL R54, RZ, 0x4, P6 ;  /* 0x00000004ff367807 */ /* 0x000fe40003000000 */
[----:B------:R-:W-:Y:S01]  /*5350*/  ISETP.GE.AND P6, PT, R232, UR4, PT ;  /* 0x00000004e8007c0c */ /* 0x000fe2000bfc6270 */
[----:B--2---:R-:W-:Y:S01]  /*5360*/  IMAD.WIDE R122, R211, 0x4, R122 ;  /* 0x00000004d37a7825 */ /* 0x004fe200078e027a */
[----:B------:R-:W-:Y:S01]  /*5370*/  SEL R54, R54, RZ, P1 ;  /* 0x000000ff36367207 */ /* 0x000fe20000800000 */
[----:B------:R1:W-:Y:S01]  /*5380*/  LDGSTS.E [R4+0x7600], [R76.64], P5 ;  /* 0x076000004c047fae */ /* 0x0003e2000a921846 */
[----:B------:R-:W-:-:S02]  /*5390*/  ISETP.NE.U32.AND P5, PT, R55, RZ, PT ;  /* 0x000000ff3700720c */ /* 0x000fc40003fa5070 */
[----:B------:R-:W-:Y:S02]  /*53a0*/  SEL R55, RZ, 0x4, P6 ;  /* 0x00000004ff377807 */ /* 0x000fe40003000000 */
[----:B------:R-:W-:Y:S02]  /*53b0*/  ISETP.GE.AND P6, PT, R234, UR4, PT ;  /* 0x00000004ea007c0c */ /* 0x000fe4000bfc6270 */
[----:B------:R-:W-:Y:S01]  /*53c0*/  SEL R55, R55, RZ, P1 ;  /* 0x000000ff37377207 */ /* 0x000fe20000800000 */
[----:B-1----:R-:W-:-:S06]  /*53d0*/  IMAD.WIDE R76, R211, 0x4, R76 ;  /* 0x00000004d34c7825 */ /* 0x002fcc00078e024c */
[----:B------:R1:W-:Y:S01]  /*53e0*/  LDGSTS.E [R4+0x7a00], [R62.64], P5 ;  /* 0x07a000003e047fae */ /* 0x0003e2000a921846 */
[----:B------:R-:W-:Y:S02]  /*53f0*/  ISETP.NE.U32.AND P5, PT, R56, RZ, PT ;  /* 0x000000ff3800720c */ /* 0x000fe40003fa5070 */
[----:B------:R-:W-:Y:S02]  /*5400*/  SEL R56, RZ, 0x4, P6 ;  /* 0x00000004ff387807 */ /* 0x000fe40003000000 */
[----:B------:R-:W-:Y:S01]  /*5410*/  ISETP.NE.U32.AND P6, PT, R216, RZ, PT ;  /* 0x000000ffd800720c */ /* 0x000fe20003fc5070 */
[----:B------:R-:W-:Y:S01]  /*5420*/  IMAD.MOV.U32 R216, RZ, RZ, 0x3f ;  /* 0x0000003fffd87424 */ /* 0x000fe200078e00ff */
[----:B------:R-:W-:-:S04]  /*5430*/  SEL R56, R56, RZ, P1 ;  /* 0x000000ff38387207 */ /* 0x000fc80000800000 */
[----:B------:R-:W-:Y:S01]  /*5440*/  IADD3 R216, R216, c[0x0][0x180], RZ ;  /* 0x00006000d8d87a10 */ /* 0x000fe20007ffe0ff */
[C---:B-1----:R-:W-:Y:S02]  /*5450*/  IMAD.WIDE R62, R211.reuse, 0x4, R62 ;  /* 0x00000004d33e7825 */ /* 0x042fe400078e023e */
[----:B------:R1:W-:Y:S01]  /*5460*/  LDGSTS.E [R4+0x7e00], [R134.64], P5 ;  /* 0x07e0000086047fae */ /* 0x0003e2000a921846 */
[----:B------:R-:W-:Y:S02]  /*5470*/  ISETP.NE.U32.AND P5, PT, R214, RZ, PT ;  /* 0x000000ffd600720c */ /* 0x000fe40003fa5070 */
[----:B------:R-:W-:Y:S01]  /*5480*/  LOP3.LUT R214, R0, 0x14, RZ, 0xfc, !PT ;  /* 0x0000001400d67812 */ /* 0x000fe200078efcff */
[----:B------:R-:W0:Y:S04]  /*5490*/  LDGDEPBAR ;  /* 0x00000000000079af */ /* 0x000e280000000000 */
[----:B------:R2:W-:Y:S04]  /*54a0*/  LDGSTS.E [R3+0x18000], [R120.64], P6 ;  /* 0x1800000078037fae */ /* 0x0005e8000b121846 */
[----:B------:R3:W-:Y:S01]  /*54b0*/  LDGSTS.E [R3+0x18800], [R88.64], P6 ;  /* 0x1880000058037fae */ /* 0x0007e2000b121846 */
[----:B-1----:R-:W-:-:S03]  /*54c0*/  IMAD.WIDE R134, R211, 0x4, R134 ;  /* 0x00000004d3867825 */ /* 0x002fc600078e0286 */
[----:B------:R1:W-:Y:S04]  /*54d0*/  LDGSTS.E [R3+0x19000], [R86.64], P6 ;  /* 0x1900000056037fae */ /* 0x0003e8000b121846 */
[----:B------:R4:W-:Y:S01]  /*54e0*/  LDGSTS.E [R3+0x19800], [R84.64], P6 ;  /* 0x1980000054037fae */ /* 0x0009e2000b121846 */
[----:B--2---:R-:W-:-:S03]  /*54f0*/  IMAD.WIDE R120, R210, 0x4, R120 ;  /* 0x00000004d2787825 */ /* 0x004fc600078e0278 */
[----:B------:R2:W-:Y:S01]  /*5500*/  LDGSTS.E [R3+0x1a000], [R82.64], P6 ;  /* 0x1a00000052037fae */ /* 0x0005e2000b121846 */
[----:B---3--:R-:W-:-:S03]  /*5510*/  IMAD.WIDE R88, R210, 0x4, R88 ;  /* 0x00000004d2587825 */ /* 0x008fc600078e0258 */
[----:B------:R3:W-:Y:S01]  /*5520*/  LDGSTS.E [R3+0x1a800], [R184.64], P6 ;  /* 0x1a800000b8037fae */ /* 0x0007e2000b121846 */
[----:B-1----:R-:W-:-:S03]  /*5530*/  IMAD.WIDE R86, R210, 0x4, R86 ;  /* 0x00000004d2567825 */ /* 0x002fc600078e0256 */
[----:B------:R1:W-:Y:S01]  /*5540*/  LDGSTS.E [R3+0x1b000], [R92.64], P6 ;  /* 0x1b0000005c037fae */ /* 0x0003e2000b121846 */
[----:B----4-:R-:W-:-:S03]  /*5550*/  IMAD.WIDE R84, R210, 0x4, R84 ;  /* 0x00000004d2547825 */ /* 0x010fc600078e0254 */
        /* <DEDUP_REMOVED lines=49> */
[----:B------:R-:W-:Y:S01]  /*5870*/  ISETP.NE.U32.AND P6, PT, R215, RZ, PT ;  /* 0x000000ffd700720c */ /* 0x000fe20003fc5070 */
[----:B--2---:R-:W-:Y:S01]  /*5880*/  IMAD.WIDE R94, R210, 0x4, R94 ;  /* 0x00000004d25e7825 */ /* 0x004fe200078e025e */
[----:B------:R-:W-:Y:S01]  /*5890*/  LOP3.LUT R215, R0, 0x2, RZ, 0xfc, !PT ;  /* 0x0000000200d77812 */ /* 0x000fe200078efcff */
[----:B------:R-:W0:Y:S02]  /*58a0*/  LDGDEPBAR ;  /* 0x00000000000079af */ /* 0x000e240000000000 */
[C---:B---3--:R-:W-:Y:S02]  /*58b0*/  IMAD.WIDE R108, R210.reuse, 0x4, R108 ;  /* 0x00000004d26c7825 */ /* 0x048fe400078e026c */
[----:B------:R-:W-:Y:S02]  /*58c0*/  BAR.SYNC.DEFER_BLOCKING 0x0 ;  /* 0x0000000000007b1d */ /* 0x000fe40000010000 */
[----:B-1----:R-:W-:-:S04]  /*58d0*/  IMAD.WIDE R106, R210, 0x4, R106 ;  /* 0x00000004d26a7825 */ /* 0x002fc800078e026a */
[----:B----4-:R-:W-:Y:S01]  /*58e0*/  IMAD.WIDE R104, R210, 0x4, R104 ;  /* 0x00000004d2687825 */ /* 0x010fe200078e0268 */
[----:B------:R-:W-:Y:S01]  /*58f0*/  @!PT LDS RZ, [RZ] ;  /* 0x00000000fffff984 */ /* 0x000fe20000000800 */
[----:B------:R-:W-:Y:S01]  /*5900*/  @!PT LDS RZ, [RZ] ;  /* 0x00000000fffff984 */ /* 0x000fe20000000800 */
[----:B------:R-:W-:Y:S01]  /*5910*/  @!PT LDS RZ, [RZ] ;  /* 0x00000000fffff984 */ /* 0x000fe20000000800 */
[----:B------:R1:W-:Y:S01]  /*5920*/  LDGSTS.E [R2+0x8000], [R180.64], P6 ;  /* 0x08000000b4027fae */ /* 0x0003e2000b121846 */
[----:B------:R-:W-:Y:S02]  /*5930*/  ISETP.NE.U32.AND P6, PT, R213, RZ, PT ;  /* 0x000000ffd500720c */ /* 0x000fe40003fc5070 */
[----:B------:R-:W-:Y:S01]  /*5940*/  LOP3.LUT R213, R0, 0x10, RZ, 0xfc, !PT ;  /* 0x0000001000d57812 */ /* 0x000fe200078efcff */
[----:B------:R2:W-:Y:S01]  /*5950*/  LDGSTS.E [R2+0x8400], [R178.64], P5 ;  /* 0x08400000b2027fae */ /* 0x0005e2000a921846 */
[----:B------:R-:W-:Y:S02]  /*5960*/  ISETP.NE.U32.AND P5, PT, R212, RZ, PT ;  /* 0x000000ffd400720c */ /* 0x000fe40003fa5070 */
[----:B------:R-:W-:Y:S01]  /*5970*/  LOP3.LUT R212, R0, 0xc, RZ, 0xfc, !PT ;  /* 0x0000000c00d47812 */ /* 0x000fe200078efcff */
[----:B-1----:R-:W-:-:S06]  /*5980*/  IMAD.WIDE R180, R211, 0x4, R180 ;  /* 0x00000004d3b47825 */ /* 0x002fcc00078e02b4 */
[----:B------:R1:W-:Y:S01]  /*5990*/  LDGSTS.E [R2+0x8800], [R176.64], P6 ;  /* 0x08800000b0027fae */ /* 0x0003e2000b121846 */
[----:B------:R-:W-:Y:S01]  /*59a0*/  ISETP.NE.U32.AND P6, PT, R206, RZ, PT ;  /* 0x000000ffce00720c */ /* 0x000fe20003fc5070 */
[----:B--2---:R-:W-:Y:S01]  /*59b0*/  IMAD.WIDE R178, R211, 0x4, R178 ;  /* 0x00000004d3b27825 */ /* 0x004fe200078e02b2 */
[C---:B------:R-:W-:Y:S01]  /*59c0*/  LOP3.LUT R206, R0.reuse, 0x8, RZ, 0xfc, !PT ;  /* 0x0000000800ce7812 */ /* 0x040fe200078efcff */
[----:B------:R2:W-:Y:S01]  /*59d0*/  LDGSTS.E [R2+0x8c00], [R174.64], P5 ;  /* 0x08c00000ae027fae */ /* 0x0005e2000a921846 */
[----:B------:R-:W-:Y:S02]  /*59e0*/  ISETP.NE.U32.AND P5, PT, R205, RZ, PT ;  /* 0x000000ffcd00720c */ /* 0x000fe40003fa5070 */
[----:B------:R-:W-:Y:S01]  /*59f0*/  LOP3.LUT R205, R0, 0x4, RZ, 0xfc, !PT ;  /* 0x0000000400cd7812 */ /* 0x000fe200078efcff */
[----:B-1----:R-:W-:-:S06]  /*5a00*/  IMAD.WIDE R176, R211, 0x4, R176 ;  /* 0x00000004d3b07825 */ /* 0x002fcc00078e02b0 */
[----:B------:R1:W-:Y:S01]  /*5a10*/  LDGSTS.E [R2+0x9000], [R172.64], P6 ;  /* 0x09000000ac027fae */ /* 0x0003e2000b121846 */
[----:B------:R-:W-:Y:S01]  /*5a20*/  ISETP.NE.U32.AND P6, PT, R204, RZ, PT ;  /* 0x000000ffcc00720c */ /* 0x000fe20003fc5070 */
[----:B--2---:R-:W-:Y:S02]  /*5a30*/  IMAD.WIDE R174, R211, 0x4, R174 ;  /* 0x00000004d3ae7825 */ /* 0x004fe400078e02ae */
[----:B------:R2:W-:Y:S01]  /*5a40*/  LDGSTS.E [R2+0x9400], [R170.64], P5 ;  /* 0x09400000aa027fae */ /* 0x0005e2000a921846 */
[----:B------:R-:W-:Y:S01]  /*5a50*/  ISETP.NE.U32.AND P5, PT, R203, RZ, PT ;  /* 0x000000ffcb00720c */ /* 0x000fe20003fa5070 */
[----:B-1----:R-:W-:-:S08]  /*5a60*/  IMAD.WIDE R172, R211, 0x4, R172 ;  /* 0x00000004d3ac7825 */ /* 0x002fd000078e02ac */
        /* <DEDUP_REMOVED lines=46> */
[----:B------:R-:W-:Y:S01]  /*5d50*/  LOP3.LUT P5, RZ, R5, 0x2000000, RZ, 0xc0, !PT ;  /* 0x0200000005ff7812 */ /* 0x000fe200078ac0ff */
[----:B-1----:R-:W-:-:S08]  /*5d60*/  IMAD.WIDE R140, R211, 0x4, R140 ;  /* 0x00000004d38c7825 */ /* 0x002fd000078e028c */
[----:B------:R1:W-:Y:S01]  /*5d70*/  LDGSTS.E [R4+0x9a00], [R136.64], P6 ;  /* 0x09a0000088047fae */ /* 0x0003e2000b121846 */
[----:B--2---:R-:W-:-:S03]  /*5d80*/  IMAD.WIDE R138, R211, 0x4, R138 ;  /* 0x00000004d38a7825 */ /* 0x004fc600078e028a */
[----:B------:R2:W-:Y:S01]  /*5d90*/  LDGSTS.E [R4+0x9e00], [R128.64], P5 ;  /* 0x09e0000080047fae */ /* 0x0005e2000a921846 */
[----:B------:R-:W-:-:S03]  /*5da0*/  ISETP.NE.U32.AND P5, PT, R53, RZ, PT ;  /* 0x000000ff3500720c */ /* 0x000fc60003fa5070 */
[----:B------:R3:W-:Y:S04]  /*5db0*/  LDGSTS.E [R4+0xa200], [R130.64], P4 ;  /* 0x0a20000082047fae */ /* 0x0007e8000a121846 */
[----:B------:R4:W-:Y:S01]  /*5dc0*/  LDGSTS.E [R4+0xa600], [R118.64], P3 ;  /* 0x0a60000076047fae */ /* 0x0009e20009921846 */
[----:B------:R-:W-:Y:S01]  /*5dd0*/  ISETP.GE.AND P3, PT, R235, UR4, PT ;  /* 0x00000004eb007c0c */ /* 0x000fe2000bf66270 */
[----:B------:R-:W-:Y:S01]  /*5de0*/  UIADD3 UR4, UR5, -0xc0, URZ ;  /* 0xffffff4005047890 */ /* 0x000fe2000fffe03f */
[----:B-1----:R-:W-:Y:S01]  /*5df0*/  IMAD.WIDE R136, R211, 0x4, R136 ;  /* 0x00000004d3887825 */ /* 0x002fe200078e0288 */
[----:B------:R1:W-:Y:S01]  /*5e00*/  LDGSTS.E [R4+0xaa00], [R126.64], P2 ;  /* 0x0aa000007e047fae */ /* 0x0003e20009121846 */
[----:B------:R-:W-:Y:S02]  /*5e10*/  SEL R5, RZ, 0x4, P3 ;  /* 0x00000004ff057807 */ /* 0x000fe40001800000 */
[----:B------:R-:W-:Y:S01]  /*5e20*/  ISETP.GT.AND P3, PT, R216, 0xff, PT ;  /* 0x000000ffd800780c */ /* 0x000fe20003f64270 */
[----:B------:R5:W-:Y:S01]  /*5e30*/  LDGSTS.E [R4+0xae00], [R132.64], P0 ;  /* 0x0ae0000084047fae */ /* 0x000be20008121846 */
[----:B------:R-:W-:Y:S01]  /*5e40*/  SEL R5, R5, RZ, P1 ;  /* 0x000000ff05057207 */ /* 0x000fe20000800000 */
[----:B--2---:R-:W-:Y:S01]  /*5e50*/  IMAD.WIDE R128, R211, 0x4, R128 ;  /* 0x00000004d3807825 */ /* 0x004fe200078e0280 */
[----:B------:R-:W-:Y:S01]  /*5e60*/  ISETP.GE.AND P0, PT, R0, UR4, PT ;  /* 0x0000000400007c0c */ /* 0x000fe2000bf06270 */
[----:B------:R2:W-:Y:S01]  /*5e70*/  LDGSTS.E [R4+0xb200], [R122.64], P5 ;  /* 0x0b2000007a047fae */ /* 0x0005e2000a921846 */
[----:B------:R-:W-:Y:S01]  /*5e80*/  ISETP.NE.U32.AND P4, PT, R5, RZ, PT ;  /* 0x000000ff0500720c */ /* 0x000fe20003f85070 */
[----:B---3--:R-:W-:Y:S01]  /*5e90*/  IMAD.WIDE R130, R211, 0x4, R130 ;  /* 0x00000004d3827825 */ /* 0x008fe200078e0282 */
[----:B------:R-:W-:-:S02]  /*5ea0*/  SEL R5, RZ, 0x4, P0 ;  /* 0x00000004ff057807 */ /* 0x000fc40000000000 */
[----:B------:R-:W-:Y:S01]  /*5eb0*/  ISETP.NE.U32.AND P5, PT, R54, RZ, PT ;  /* 0x000000ff3600720c */ /* 0x000fe20003fa5070 */
[----:B----4-:R-:W-:Y:S01]  /*5ec0*/  IMAD.WIDE R118, R211, 0x4, R118 ;  /* 0x00000004d3767825 */ /* 0x010fe200078e0276 */
[----:B------:R-:W-:Y:S02]  /*5ed0*/  SEL R5, R5, RZ, P3 ;  /* 0x000000ff05057207 */ /* 0x000fe40001800000 */
[----:B------:R-:W-:Y:S01]  /*5ee0*/  ISETP.GE.AND P0, PT, R205, UR4, PT ;  /* 0x00000004cd007c0c */ /* 0x000fe2000bf06270 */
[----:B-1----:R-:W-:Y:S01]  /*5ef0*/  IMAD.WIDE R126, R211, 0x4, R126 ;  /* 0x00000004d37e7825 */ /* 0x002fe200078e027e */
[----:B------:R-:W-:Y:S02]  /*5f00*/  ISETP.NE.U32.AND P6, PT, R5, RZ, PT ;  /* 0x000000ff0500720c */ /* 0x000fe40003fc5070 */
[----:B------:R-:W-:Y:S01]  /*5f10*/  SEL R5, RZ, 0x4, P0 ;  /* 0x00000004ff057807 */ /* 0x000fe20000000000 */
[----:B-----5:R-:W-:Y:S01]  /*5f20*/  IMAD.WIDE R132, R211, 0x4, R132 ;  /* 0x00000004d3847825 */ /* 0x020fe200078e0284 */
[----:B------:R-:W-:-:S02]  /*5f30*/  ISETP.GE.AND P0, PT, R206, UR4, PT ;  /* 0x00000004ce007c0c */ /* 0x000fc4000bf06270 */
[----:B------:R-:W-:Y:S01]  /*5f40*/  SEL R5, R5, RZ, P3 ;  /* 0x000000ff05057207 */ /* 0x000fe20001800000 */
[----:B------:R1:W-:Y:S01]  /*5f50*/  LDGSTS.E [R4+0xb600], [R76.64], P5 ;  /* 0x0b6000004c047fae */ /* 0x0003e2000a921846 */
[----:B------:R-:W-:Y:S01]  /*5f60*/  ISETP.NE.U32.AND P5, PT, R55, RZ, PT ;  /* 0x000000ff3700720c */ /* 0x000fe20003fa5070 */
[----:B--2---:R-:W-:Y:S01]  /*5f70*/  IMAD.WIDE R122, R211, 0x4, R122 ;  /* 0x00000004d37a7825 */ /* 0x004fe200078e027a */
[----:B------:R-:W-:Y:S02]  /*5f80*/  ISETP.NE.U32.AND P2, PT, R5, RZ, PT ;  /* 0x000000ff0500720c */ /* 0x000fe40003f45070 */
[----:B------:R-:W-:Y:S02]  /*5f90*/  SEL R5, RZ, 0x4, P0 ;  /* 0x00000004ff057807 */ /* 0x000fe40000000000 */
[----:B------:R-:W-:Y:S02]  /*5fa0*/  ISETP.GE.AND P0, PT, R212, UR4, PT ;  /* 0x00000004d4007c0c */ /* 0x000fe4000bf06270 */
[----:B------:R-:W-:Y:S01]  /*5fb0*/  SEL R5, R5, RZ, P3 ;  /* 0x000000ff05057207 */ /* 0x000fe20001800000 */
[----:B-1----:R-:W-:-:S03]  /*5fc0*/  IMAD.WIDE R76, R211, 0x4, R76 ;  /* 0x00000004d34c7825 */ /* 0x002fc600078e024c */
[----:B------:R-:W-:Y:S01]  /*5fd0*/  ISETP.NE.U32.AND P1, PT, R5, RZ, PT ;  /* 0x000000ff0500720c */ /* 0x000fe20003f25070 */
[----:B------:R1:W-:Y:S01]  /*5fe0*/  LDGSTS.E [R4+0xba00], [R62.64], P5 ;  /* 0x0ba000003e047fae */ /* 0x0003e2000a921846 */
[----:B------:R-:W-:Y:S02]  /*5ff0*/  SEL R5, RZ, 0x4, P0 ;  /* 0x00000004ff057807 */ /* 0x000fe40000000000 */
[----:B------:R-:W-:Y:S02]  /*6000*/  ISETP.GE.AND P5, PT, R213, UR4, PT ;  /* 0x00000004d5007c0c */ /* 0x000fe4000bfa6270 */
[----:B------:R-:W-:-:S04]  /*6010*/  SEL R5, R5, RZ, P3 ;  /* 0x000000ff05057207 */ /* 0x000fc80001800000 */
[----:B------:R-:W-:Y:S02]  /*6020*/  ISETP.NE.U32.AND P0, PT, R5, RZ, PT ;  /* 0x000000ff0500720c */ /* 0x000fe40003f05070 */
[----:B------:R-:W-:Y:S01]  /*6030*/  SEL R5, RZ, 0x4, P5 ;  /* 0x00000004ff057807 */ /* 0x000fe20002800000 */
[----:B-1----:R-:W-:Y:S01]  /*6040*/  IMAD.WIDE R62, R211, 0x4, R62 ;  /* 0x00000004d33e7825 */ /* 0x002fe200078e023e */
[----:B------:R-:W-:Y:S02]  /*6050*/  ISETP.NE.U32.AND P5, PT, R56, RZ, PT ;  /* 0x000000ff3800720c */ /* 0x000fe40003fa5070 */
[----:B------:R-:W-:-:S11]  /*6060*/  SEL R5, R5, RZ, P3 ;  /* 0x000000ff05057207 */ /* 0x000fd60001800000 */
[----:B------:R1:W-:Y:S01]  /*6070*/  LDGSTS.E [R4+0xbe00], [R134.64], P5 ;  /* 0x0be0000086047fae */ /* 0x0003e2000a921846 */
[----:B------:R-:W-:-:S03]  /*6080*/  ISETP.GE.AND P5, PT, R214, UR4, PT ;  /* 0x00000004d6007c0c */ /* 0x000fc6000bfa6270 */
[----:B------:R-:W0:Y:S01]  /*6090*/  LDGDEPBAR ;  /* 0x00000000000079af */ /* 0x000e220000000000 */
[----:B------:R-:W-:-:S03]  /*60a0*/  SEL R51, RZ, 0x4, P5 ;  /* 0x00000004ff337807 */ /* 0x000fc60002800000 */
[----:B------:R2:W-:Y:S01]  /*60b0*/  LDGSTS.E [R3+0x1c000], [R120.64], P4 ;  /* 0x1c00000078037fae */ /* 0x0005e2000a121846 */
[----:B------:R-:W-:-:S03]  /*60c0*/  SEL R51, R51, RZ, P3 ;  /* 0x000000ff33337207 */ /* 0x000fc60001800000 */
[----:B------:R3:W-:Y:S01]  /*60d0*/  LDGSTS.E [R3+0x1c800], [R88.64], P4 ;  /* 0x1c80000058037fae */ /* 0x0007e2000a121846 */
[----:B------:R-:W-:Y:S01]  /*60e0*/  ISETP.NE.U32.AND P5, PT, R51, RZ, PT ;  /* 0x000000ff3300720c */ /* 0x000fe20003fa5070 */
[----:B-1----:R-:W-:Y:S02]  /*60f0*/  IMAD.WIDE R134, R211, 0x4, R134 ;  /* 0x00000004d3867825 */ /* 0x002fe400078e0286 */
        /* <DEDUP_REMOVED lines=58> */
[----:B------:R-:W-:Y:S01]  /*64a0*/  ISETP.GE.AND P4, PT, R236, UR4, PT ;  /* 0x00000004ec007c0c */ /* 0x000fe2000bf86270 */
[C---:B--2---:R-:W-:Y:S02]  /*64b0*/  IMAD.WIDE R94, R210.reuse, 0x4, R94 ;  /* 0x00000004d25e7825 */ /* 0x044fe400078e025e */
[----:B------:R-:W0:Y:S01]  /*64c0*/  LDGDEPBAR ;  /* 0x00000000000079af */ /* 0x000e220000000000 */
[----:B------:R-:W-:Y:S01]  /*64d0*/  SEL R51, RZ, 0x4, P4 ;  /* 0x00000004ff337807 */ /* 0x000fe20002000000 */
[C---:B---3--:R-:W-:Y:S02]  /*64e0*/  IMAD.WIDE R108, R210.reuse, 0x4, R108 ;  /* 0x00000004d26c7825 */ /* 0x048fe400078e026c */
[----:B------:R-:W-:Y:S01]  /*64f0*/  BAR.SYNC.DEFER_BLOCKING 0x0 ;  /* 0x0000000000007b1d */ /* 0x000fe20000010000 */
[----:B------:R-:W-:Y:S01]  /*6500*/  SEL R51, R51, RZ, P3 ;  /* 0x000000ff33337207 */ /* 0x000fe20001800000 */
[----:B-1----:R-:W-:-:S03]  /*6510*/  IMAD.WIDE R106, R210, 0x4, R106 ;  /* 0x00000004d26a7825 */ /* 0x002fc600078e026a */
[----:B------:R-:W-:Y:S01]  /*6520*/  ISETP.NE.U32.AND P4, PT, R51, RZ, PT ;  /* 0x000000ff3300720c */ /* 0x000fe20003f85070 */
[----:B----4-:R-:W-:Y:S01]  /*6530*/  IMAD.WIDE R104, R210, 0x4, R104 ;  /* 0x00000004d2687825 */ /* 0x010fe200078e0268 */
[----:B------:R-:W-:Y:S01]  /*6540*/  @!PT LDS RZ, [RZ] ;  /* 0x00000000fffff984 */ /* 0x000fe20000000800 */
[----:B------:R-:W-:Y:S01]  /*6550*/  @!PT LDS RZ, [RZ] ;  /* 0x00000000fffff984 */ /* 0x000fe20000000800 */
[----:B------:R-:W-:Y:S01]  /*6560*/  @!PT LDS RZ, [RZ] ;  /* 0x00000000fffff984 */ /* 0x000fe20000000800 */
[----:B------:R1:W-:Y:S01]  /*6570*/  LDGSTS.E [R2+0xc000], [R180.64], P6 ;  /* 0x0c000000b4027fae */ /* 0x0003e2000b121846 */
[----:B------:R-:W-:-:S03]  /*6580*/  ISETP.GE.AND P6, PT, R238, UR4, PT ;  /* 0x00000004ee007c0c */ /* 0x000fc6000bfc6270 */
[----:B------:R2:W-:Y:S01]  /*6590*/  LDGSTS.E [R2+0xc400], [R178.64], P2 ;  /* 0x0c400000b2027fae */ /* 0x0005e20009121846 */
[----:B------:R-:W-:Y:S02]  /*65a0*/  SEL R51, RZ, 0x4, P6 ;  /* 0x00000004ff337807 */ /* 0x000fe40003000000 */
[----:B------:R-:W-:Y:S01]  /*65b0*/  ISETP.GE.AND P6, PT, R240, UR4, PT ;  /* 0x00000004f0007c0c */ /* 0x000fe2000bfc6270 */
[----:B------:R3:W-:Y:S01]  /*65c0*/  LDGSTS.E [R2+0xc800], [R176.64], P1 ;  /* 0x0c800000b0027fae */ /* 0x0007e20008921846 */
[----:B------:R-:W-:-:S03]  /*65d0*/  SEL R51, R51, RZ, P3 ;  /* 0x000000ff33337207 */ /* 0x000fc60001800000 */
[----:B------:R4:W-:Y:S01]  /*65e0*/  LDGSTS.E [R2+0xcc00], [R174.64], P0 ;  /* 0x0cc00000ae027fae */ /* 0x0009e20008121846 */
[----:B------:R-:W-:Y:S01]  /*65f0*/  ISETP.NE.U32.AND P2, PT, R51, RZ, PT ;  /* 0x000000ff3300720c */ /* 0x000fe20003f45070 */
[C---:B-1----:R-:W-:Y:S01]  /*6600*/  IMAD.WIDE R180, R211.reuse, 0x4, R180 ;  /* 0x00000004d3b47825 */ /* 0x042fe200078e02b4 */
[----:B------:R-:W-:Y:S02]  /*6610*/  SEL R51, RZ, 0x4, P6 ;  /* 0x00000004ff337807 */ /* 0x000fe40003000000 */
[----:B------:R-:W-:Y:S01]  /*6620*/  ISETP.GE.AND P6, PT, R242, UR4, PT ;  /* 0x00000004f2007c0c */ /* 0x000fe2000bfc6270 */
[----:B--2---:R-:W-:Y:S01]  /*6630*/  IMAD.WIDE R178, R211, 0x4, R178 ;  /* 0x00000004d3b27825 */ /* 0x004fe200078e02b2 */
[----:B------:R-:W-:-:S03]  /*6640*/  SEL R51, R51, RZ, P3 ;  /* 0x000000ff33337207 */ /* 0x000fc60001800000 */
[----:B---3--:R-:W-:Y:S01]  /*6650*/  IMAD.WIDE R176, R211, 0x4, R176 ;  /* 0x00000004d3b07825 */ /* 0x008fe200078e02b0 */
[----:B------:R-:W-:Y:S02]  /*6660*/  ISETP.NE.U32.AND P1, PT, R51, RZ, PT ;  /* 0x000000ff3300720c */ /* 0x000fe40003f25070 */
[----:B------:R-:W-:Y:S01]  /*6670*/  SEL R51, RZ, 0x4, P6 ;  /* 0x00000004ff337807 */ /* 0x000fe20003000000 */
[----:B----4-:R-:W-:Y:S01]  /*6680*/  IMAD.WIDE R174, R211, 0x4, R174 ;  /* 0x00000004d3ae7825 */ /* 0x010fe200078e02ae */
[----:B------:R-:W-:Y:S02]  /*6690*/  ISETP.GE.AND P6, PT, R244, UR4, PT ;  /* 0x00000004f4007c0c */ /* 0x000fe4000bfc6270 */
[----:B------:R-:W-:-:S04]  /*66a0*/  SEL R51, R51, RZ, P3 ;  /* 0x000000ff33337207 */ /* 0x000fc80001800000 */
[----:B------:R-:W-:Y:S02]  /*66b0*/  ISETP.NE.U32.AND P0, PT, R51, RZ, PT ;  /* 0x000000ff3300720c */ /* 0x000fe40003f05070 */
[----:B------:R-:W-:Y:S02]  /*66c0*/  SEL R51, RZ, 0x4, P6 ;  /* 0x00000004ff337807 */ /* 0x000fe40003000000 */
[----:B------:R-:W-:Y:S02]  /*66d0*/  ISETP.NE.U32.AND P6, PT, R5, RZ, PT ;  /* 0x000000ff0500720c */ /* 0x000fe40003fc5070 */
[----:B------:R-:W-:-:S11]  /*66e0*/  SEL R5, R51, RZ, P3 ;  /* 0x000000ff33057207 */ /* 0x000fd60001800000 */
        /* <DEDUP_REMOVED lines=10> */
[----:B------:R-:W-:Y:S01]  /*6790*/  SEL R51, RZ, 0x4, P6 ;  /* 0x00000004ff337807 */ /* 0x000fe20003000000 */
[----:B------:R1:W-:Y:S01]  /*67a0*/  LDGSTS.E [R2+0xe000], [R164.64], P1 ;  /* 0x0e000000a4027fae */ /* 0x0003e20008921846 */
[----:B------:R-:W-:Y:S01]  /*67b0*/  ISETP.GE.AND P6, PT, R250, UR4, PT ;  /* 0x00000004fa007c0c */ /* 0x000fe2000bfc6270 */
[----:B--2---:R-:W-:Y:S01]  /*67c0*/  IMAD.WIDE R170, R211, 0x4, R170 ;  /* 0x00000004d3aa7825 */ /* 0x004fe200078e02aa */
[----:B------:R-:W-:Y:S01]  /*67d0*/  SEL R51, R51, RZ, P3 ;  /* 0x000000ff33337207 */ /* 0x000fe20001800000 */
[----:B------:R2:W-:Y:S02]  /*67e0*/  LDGSTS.E [R2+0xe400], [R162.64], P0 ;  /* 0x0e400000a2027fae */ /* 0x0005e40008121846 */
[----:B---3--:R-:W-:Y:S01]  /*67f0*/  IMAD.WIDE R168, R211, 0x4, R168 ;  /* 0x00000004d3a87825 */ /* 0x008fe200078e02a8 */
[----:B------:R-:W-:-:S02]  /*6800*/  ISETP.NE.U32.AND P4, PT, R51, RZ, PT ;  /* 0x000000ff3300720c */ /* 0x000fc40003f85070 */
[----:B------:R-:W-:Y:S01]  /*6810*/  SEL R51, RZ, 0x4, P6 ;  /* 0x00000004ff337807 */ /* 0x000fe20003000000 */
[----:B----4-:R-:W-:Y:S01]  /*6820*/  IMAD.WIDE R166, R211, 0x4, R166 ;  /* 0x00000004d3a67825 */ /* 0x010fe200078e02a6 */
[----:B------:R-:W-:Y:S02]  /*6830*/  ISETP.GE.AND P6, PT, R231, UR4, PT ;  /* 0x00000004e7007c0c */ /* 0x000fe4000bfc6270 */
[----:B------:R-:W-:Y:S01]  /*6840*/  SEL R51, R51, RZ, P3 ;  /* 0x000000ff33337207 */ /* 0x000fe20001800000 */
[----:B-1----:R-:W-:-:S03]  /*6850*/  IMAD.WIDE R164, R211, 0x4, R164 ;  /* 0x00000004d3a47825 */ /* 0x002fc600078e02a4 */
[----:B------:R-:W-:Y:S01]  /*6860*/  ISETP.NE.U32.AND P2, PT, R51, RZ, PT ;  /* 0x000000ff3300720c */ /* 0x000fe20003f45070 */
[----:B--2---:R-:W-:Y:S01]  /*6870*/  IMAD.WIDE R162, R211, 0x4, R162 ;  /* 0x00000004d3a27825 */ /* 0x004fe200078e02a2 */
[----:B------:R-:W-:Y:S02]  /*6880*/  SEL R51, RZ, 0x4, P6 ;  /* 0x00000004ff337807 */ /* 0x000fe40003000000 */
[----:B------:R-:W-:Y:S02]  /*6890*/  ISETP.GE.AND P6, PT, R233, UR4, PT ;  /* 0x00000004e9007c0c */ /* 0x000fe4000bfc6270 */
[----:B------:R-:W-:-:S04]  /*68a0*/  SEL R51, R51, RZ, P3 ;  /* 0x000000ff33337207 */ /* 0x000fc80001800000 */
[----:B------:R-:W-:Y:S02]  /*68b0*/  ISETP.NE.U32.AND P1, PT, R51, RZ, PT ;  /* 0x000000ff3300720c */ /* 0x000fe40003f25070 */
[----:B------:R-:W-:Y:S02]  /*68c0*/  SEL R51, RZ, 0x4, P6 ;  /* 0x00000004ff337807 */ /* 0x000fe40003000000 */
        /* <DEDUP_REMOVED lines=15> */
[----:B-1----:R-:W-:Y:S01]  /*69c0*/  IMAD.WIDE R160, R211, 0x4, R160 ;  /* 0x00000004d3a07825 */ /* 0x002fe200078e02a0 */
        /* <DEDUP_REMOVED lines=41> */
[----:B------:R2:W-:Y:S01]  /*6c60*/  LDGSTS.E [R4+0xd600], [R138.64], P0 ;  /* 0x0d6000008a047fae */ /* 0x0005e20008121846 */
[----:B------:R-:W-:Y:S01]  /*6c70*/  ISETP.GE.AND P0, PT, R249, UR4, PT ;  /* 0x00000004f9007c0c */ /* 0x000fe2000bf06270 */
[----:B---3--:R-:W-:Y:S01]  /*6c80*/  IMAD.WIDE R144, R211, 0x4, R144 ;  /* 0x00000004d3907825 */ /* 0x008fe200078e0290 */
[----:B------:R-:W-:-:S02]  /*6c90*/  ISETP.NE.U32.AND P4, PT, R51, RZ, PT ;  /* 0x000000ff3300720c */ /* 0x000fc40003f85070 */
[----:B------:R-:W-:Y:S01]  /*6ca0*/  SEL R51, RZ, 0x4, P6 ;  /* 0x00000004ff337807 */ /* 0x000fe20003000000 */
[----:B----4-:R-:W-:Y:S01]  /*6cb0*/  IMAD.WIDE R142, R211, 0x4, R142 ;  /* 0x00000004d38e7825 */ /* 0x010fe200078e028e */
[----:B------:R-:W-:Y:S02]  /*6cc0*/  ISETP.GE.AND P6, PT, R245, UR4, PT ;  /* 0x00000004f5007c0c */ /* 0x000fe4000bfc6270 */
[----:B------:R-:W-:Y:S01]  /*6cd0*/  SEL R51, R51, RZ, P3 ;  /* 0x000000ff33337207 */ /* 0x000fe20001800000 */
[----:B-1----:R-:W-:Y:S01]  /*6ce0*/  IMAD.WIDE R140, R211, 0x4, R140 ;  /* 0x00000004d38c7825 */ /* 0x002fe200078e028c */
[----:B------:R-:W-:Y:S02]  /*6cf0*/  ISETP.GE.AND P1, PT, R247, UR4, PT ;  /* 0x00000004f7007c0c */ /* 0x000fe4000bf26270 */
[----:B------:R-:W-:Y:S01]  /*6d00*/  ISETP.NE.U32.AND P2, PT, R51, RZ, PT ;  /* 0x000000ff3300720c */ /* 0x000fe20003f45070 */
[----:B--2---:R-:W-:Y:S01]  /*6d10*/  IMAD.WIDE R138, R211, 0x4, R138 ;  /* 0x00000004d38a7825 */ /* 0x004fe200078e028a */
[----:B------:R-:W-:-:S02]  /*6d20*/  SEL R51, RZ, 0x4, P6 ;  /* 0x00000004ff337807 */ /* 0x000fc40003000000 */
[----:B------:R-:W-:Y:S02]  /*6d30*/  ISETP.NE.U32.AND P6, PT, R5, RZ, PT ;  /* 0x000000ff0500720c */ /* 0x000fe40003fc5070 */
[----:B------:R-:W-:Y:S02]  /*6d40*/  SEL R5, RZ, 0x4, P0 ;  /* 0x00000004ff057807 */ /* 0x000fe40000000000 */
[----:B------:R-:W-:Y:S02]  /*6d50*/  SEL R52, RZ, 0x4, P1 ;  /* 0x00000004ff347807 */ /* 0x000fe40000800000 */
[----:B------:R-:W-:Y:S02]  /*6d60*/  SEL R5, R5, RZ, P3 ;  /* 0x000000ff05057207 */ /* 0x000fe40001800000 */
[----:B------:R-:W-:Y:S02]  /*6d70*/  SEL R51, R51, RZ, P3 ;  /* 0x000000ff33337207 */ /* 0x000fe40001800000 */
[----:B------:R-:W-:-:S02]  /*6d80*/  ISETP.NE.U32.AND P0, PT, R5, RZ, PT ;  /* 0x000000ff0500720c */ /* 0x000fc40003f05070 */
[----:B------:R-:W-:Y:S01]  /*6d90*/  SEL R52, R52, RZ, P3 ;  /* 0x000000ff34347207 */ /* 0x000fe20001800000 */
[----:B------:R1:W-:Y:S01]  /*6da0*/  LDGSTS.E [R4+0xda00], [R136.64], P6 ;  /* 0x0da0000088047fae */ /* 0x0003e2000b121846 */
[----:B------:R-:W-:Y:S02]  /*6db0*/  ISETP.GE.AND P6, PT, R251, UR4, PT ;  /* 0x00000004fb007c0c */ /* 0x000fe4000bfc6270 */
[----:B------:R-:W-:Y:S01]  /*6dc0*/  ISETP.NE.U32.AND P1, PT, R52, RZ, PT ;  /* 0x000000ff3400720c */ /* 0x000fe20003f25070 */
        /* <DEDUP_REMOVED lines=16> */
[----:B------:R-:W-:Y:S01]  /*6ed0*/  ISETP.GE.AND P6, PT, R235, UR4, PT ;  /* 0x00000004eb007c0c */ /* 0x000fe2000bfc6270 */
[----:B------:R-:W-:Y:S01]  /*6ee0*/  UIADD3 UR4, UR5, -0x100, URZ ;  /* 0xffffff0005047890 */ /* 0x000fe2000fffe03f */
[----:B------:R-:W-:-:S04]  /*6ef0*/  SEL R5, R5, RZ, P3 ;  /* 0x000000ff05057207 */ /* 0x000fc80001800000 */
[----:B------:R-:W-:Y:S02]  /*6f00*/  ISETP.NE.U32.AND P2, PT, R5, RZ, PT ;  /* 0x000000ff0500720c */ /* 0x000fe40003f45070 */
[----:B------:R-:W-:Y:S02]  /*6f10*/  SEL R5, RZ, 0x4, P6 ;  /* 0x00000004ff057807 */ /* 0x000fe40003000000 */
[----:B------:R-:W-:Y:S02]  /*6f20*/  ISETP.NE.U32.AND P6, PT, R51, RZ, PT ;  /* 0x000000ff3300720c */ /* 0x000fe40003fc5070 */
[----:B------:R-:W-:-:S04]  /*6f30*/  SEL R5, R5, RZ, P3 ;  /* 0x000000ff05057207 */ /* 0x000fc80001800000 */
[----:B------:R-:W-:-:S07]  /*6f40*/  ISETP.NE.U32.AND P3, PT, R5, RZ, PT ;  /* 0x000000ff0500720c */ /* 0x000fce0003f65070 */
[----:B------:R1:W-:Y:S01]  /*6f50*/  LDGSTS.E [R4+0xea00], [R126.64], P6 ;  /* 0x0ea000007e047fae */ /* 0x0003e2000b121846 */
[----:B------:R-:W-:-:S03]  /*6f60*/  ISETP.GT.AND P6, PT, R216, 0x3f, PT ;  /* 0x0000003fd800780c */ /* 0x000fc60003fc4270 */
[----:B------:R2:W-:Y:S01]  /*6f70*/  LDGSTS.E [R4+0xee00], [R132.64], P1 ;  /* 0x0ee0000084047fae */ /* 0x0005e20008921846 */
[----:B------:R-:W-:-:S03]  /*6f80*/  ISETP.GE.AND P1, PT, R0, UR4, PT ;  /* 0x0000000400007c0c */ /* 0x000fc6000bf26270 */
[----:B------:R3:W-:Y:S01]  /*6f90*/  LDGSTS.E [R4+0xf200], [R122.64], P0 ;  /* 0x0f2000007a047fae */ /* 0x0007e20008121846 */
[----:B------:R-:W-:Y:S02]  /*6fa0*/  SEL R5, RZ, 0x4, P1 ;  /* 0x00000004ff057807 */ /* 0x000fe40000800000 */
[----:B------:R-:W-:Y:S01]  /*6fb0*/  ISETP.GT.AND P1, PT, R216, 0x13f, PT ;  /* 0x0000013fd800780c */ /* 0x000fe20003f24270 */
[----:B------:R4:W-:Y:S01]  /*6fc0*/  LDGSTS.E [R4+0xf600], [R76.64], P5 ;  /* 0x0f6000004c047fae */ /* 0x0009e2000a921846 */
[----:B------:R-:W-:Y:S01]  /*6fd0*/  ISETP.GE.AND P5, PT, R233, UR4, PT ;  /* 0x00000004e9007c0c */ /* 0x000fe2000bfa6270 */
[----:B-1----:R-:W-:Y:S01]  /*6fe0*/  IMAD.WIDE R126, R211, 0x4, R126 ;  /* 0x00000004d37e7825 */ /* 0x002fe200078e027e */
[----:B------:R-:W-:Y:S01]  /*6ff0*/  SEL R5, R5, RZ, P1 ;  /* 0x000000ff05057207 */ /* 0x000fe20000800000 */
[----:B------:R1:W-:Y:S02]  /*7000*/  LDGSTS.E [R4+0xfa00], [R62.64], P4 ;  /* 0x0fa000003e047fae */ /* 0x0003e4000a121846 */
[----:B--2---:R-:W-:Y:S01]  /*7010*/  IMAD.WIDE R132, R211, 0x4, R132 ;  /* 0x00000004d3847825 */ /* 0x004fe200078e0284 */
[----:B------:R-:W-:Y:S01]  /*7020*/  ISETP.NE.U32.AND P0, PT, R5, RZ, PT ;  /* 0x000000ff0500720c */ /* 0x000fe20003f05070 */
[----:B------:R2:W-:Y:S02]  /*7030*/  LDGSTS.E [R4+0xfe00], [R134.64], P2 ;  /* 0x0fe0000086047fae */ /* 0x0005e40009121846 */
[----:B---3--:R-:W-:-:S02]  /*7040*/  IMAD.WIDE R122, R211, 0x4, R122 ;  /* 0x00000004d37a7825 */ /* 0x008fc400078e027a */
[----:B------:R-:W0:Y:S02]  /*7050*/  LDGDEPBAR ;  /* 0x00000000000079af */ /* 0x000e240000000000 */
[C---:B----4-:R-:W-:Y:S02]  /*7060*/  IMAD.WIDE R76, R211.reuse, 0x4, R76 ;  /* 0x00000004d34c7825 */ /* 0x050fe400078e024c */
[----:B------:R3:W-:Y:S02]  /*7070*/  LDGSTS.E [R3+0x20000], [R120.64], P3 ;  /* 0x2000000078037fae */ /* 0x0007e40009921846 */
[C---:B-1----:R-:W-:Y:S02]  /*7080*/  IMAD.WIDE R62, R211.reuse, 0x4, R62 ;  /* 0x00000004d33e7825 */ /* 0x042fe400078e023e */
[----:B------:R1:W-:Y:S02]  /*7090*/  LDGSTS.E [R3+0x20800], [R88.64], P3 ;  /* 0x2080000058037fae */ /* 0x0003e40009921846 */
[----:B--2---:R-:W-:-:S02]  /*70a0*/  IMAD.WIDE R134, R211, 0x4, R134 ;  /* 0x00000004d3867825 */ /* 0x004fc400078e0286 */
[----:B------:R2:W-:Y:S04]  /*70b0*/  LDGSTS.E [R3+0x21000], [R86.64], P3 ;  /* 0x2100000056037fae */ /* 0x0005e80009921846 */
[----:B------:R4:W-:Y:S01]  /*70c0*/  LDGSTS.E [R3+0x21800], [R84.64], P3 ;  /* 0x2180000054037fae */ /* 0x0009e20009921846 */
[----:B---3--:R-:W-:-:S03]  /*70d0*/  IMAD.WIDE R120, R210, 0x4, R120 ;  /* 0x00000004d2787825 */ /* 0x008fc600078e0278 */
[----:B------:R3:W-:Y:S01]  /*70e0*/  LDGSTS.E [R3+0x22000], [R82.64], P3 ;  /* 0x2200000052037fae */ /* 0x0007e20009921846 */
[----:B-1----:R-:W-:-:S03]  /*70f0*/  IMAD.WIDE R88, R210, 0x4, R88 ;  /* 0x00000004d2587825 */ /* 0x002fc600078e0258 */
[----:B------:R1:W-:Y:S01]  /*7100*/  LDGSTS.E [R3+0x22800], [R184.64], P3 ;  /* 0x22800000b8037fae */ /* 0x0003e20009921846 */
[----:B--2---:R-:W-:-:S03]  /*7110*/  IMAD.WIDE R86, R210, 0x4, R86 ;  /* 0x00000004d2567825 */ /* 0x004fc600078e0256 */
[----:B------:R2:W-:Y:S01]  /*7120*/  LDGSTS.E [R3+0x23000], [R92.64], P3 ;  /* 0x230000005c037fae */ /* 0x0005e20009921846 */
[----:B----4-:R-:W-:-:S03]  /*7130*/  IMAD.WIDE R84, R210, 0x4, R84 ;  /* 0x00000004d2547825 */ /* 0x010fc600078e0254 */
        /* <DEDUP_REMOVED lines=50> */
[----:B------:R-:W0:Y:S01]  /*7460*/  LDGDEPBAR ;  /* 0x00000000000079af */ /* 0x000e220000000000 */
[----:B-1----:R-:W-:-:S03]  /*7470*/  IMAD.WIDE R108, R210, 0x4, R108 ;  /* 0x00000004d26c7825 */ /* 0x002fc600078e026c */
[----:B------:R-:W-:Y:S01]  /*7480*/  BAR.SYNC.DEFER_BLOCKING 0x0 ;  /* 0x0000000000007b1d */ /* 0x000fe20000010000 */
[----:B--2---:R-:W-:-:S04]  /*7490*/  IMAD.WIDE R106, R210, 0x4, R106 ;  /* 0x00000004d26a7825 */ /* 0x004fc800078e026a */
[----:B----4-:R-:W-:Y:S01]  /*74a0*/  IMAD.WIDE R104, R210, 0x4, R104 ;  /* 0x00000004d2687825 */ /* 0x010fe200078e0268 */
[----:B------:R-:W-:Y:S01]  /*74b0*/  @!PT LDS RZ, [RZ] ;  /* 0x00000000fffff984 */ /* 0x000fe20000000800 */
[----:B------:R-:W-:Y:S01]  /*74c0*/  @!PT LDS RZ, [RZ] ;  /* 0x00000000fffff984 */ /* 0x000fe20000000800 */
[----:B------:R-:W-:Y:S01]  /*74d0*/  @!PT LDS RZ, [RZ] ;  /* 0x00000000fffff984 */ /* 0x000fe20000000800 */
[----:B------:R1:W-:Y:S01]  /*74e0*/  LDGSTS.E [R2+0x10000], [R180.64], P0 ;  /* 0x10000000b4027fae */ /* 0x0003e20008121846 */
[----:B------:R-:W-:-:S04]  /*74f0*/  ISETP.GE.AND P0, PT, R205, UR4, PT ;  /* 0x00000004cd007c0c */ /* 0x000fc8000bf06270 */
[----:B------:R-:W-:-:S04]  /*7500*/  SEL R5, RZ, 0x4, P0 ;  /* 0x00000004ff057807 */ /* 0x000fc80000000000 */
[----:B------:R-:W-:-:S04]  /*7510*/  SEL R5, R5, RZ, P1 ;  /* 0x000000ff05057207 */ /* 0x000fc80000800000 */
[----:B------:R-:W-:-:S13]  /*7520*/  ISETP.NE.U32.AND P0, PT, R5, RZ, PT ;  /* 0x000000ff0500720c */ /* 0x000fda0003f05070 */
[----:B------:R1:W-:Y:S01]  /*7530*/  LDGSTS.E [R2+0x10400], [R178.64], P0 ;  /* 0x10400000b2027fae */ /* 0x0003e20008121846 */
[----:B------:R-:W-:-:S04]  /*7540*/  ISETP.GE.AND P0, PT, R206, UR4, PT ;  /* 0x00000004ce007c0c */ /* 0x000fc8000bf06270 */
[----:B------:R-:W-:Y:S02]  /*7550*/  SEL R5, RZ, 0x4, P0 ;  /* 0x00000004ff057807 */ /* 0x000fe40000000000 */
[----:B------:R-:W-:Y:S02]  /*7560*/  ISETP.GE.AND P0, PT, R212, UR4, PT ;  /* 0x00000004d4007c0c */ /* 0x000fe4000bf06270 */
[----:B------:R-:W-:-:S04]  /*7570*/  SEL R5, R5, RZ, P1 ;  /* 0x000000ff05057207 */ /* 0x000fc80000800000 */
[----:B------:R-:W-:Y:S02]  /*7580*/  ISETP.NE.U32.AND P2, PT, R5, RZ, PT ;  /* 0x000000ff0500720c */ /* 0x000fe40003f45070 */
[----:B------:R-:W-:-:S04]  /*7590*/  SEL R5, RZ, 0x4, P0 ;  /* 0x00000004ff057807 */ /* 0x000fc80000000000 */
[----:B------:R-:W-:-:S04]  /*75a0*/  SEL R5, R5, RZ, P1 ;  /* 0x000000ff05057207 */ /* 0x000fc80000800000 */
[----:B------:R-:W-:-:S03]  /*75b0*/  ISETP.NE.U32.AND P0, PT, R5, RZ, PT ;  /* 0x000000ff0500720c */ /* 0x000fc60003f05070 */
[----:B------:R1:W-:Y:S10]  /*75c0*/  LDGSTS.E [R2+0x10800], [R176.64], P2 ;  /* 0x10800000b0027fae */ /* 0x0003f40009121846 */
        /* <DEDUP_REMOVED lines=30> */
[----:B------:R-:W-:Y:S01]  /*77b0*/  SEL R5, RZ, 0x4, P0 ;  /* 0x00000004ff057807 */ /* 0x000fe20000000000 */
[----:B------:R1:W-:Y:S01]  /*77c0*/  LDGSTS.E [R2+0x12000], [R164.64], P2 ;  /* 0x12000000a4027fae */ /* 0x0003e20009121846 */
[----:B------:R-:W-:Y:S02]  /*77d0*/  ISETP.GE.AND P0, PT, R248, UR4, PT ;  /* 0x00000004f8007c0c */ /* 0x000fe4000bf06270 */
[----:B------:R-:W-:Y:S02]  /*77e0*/  ISETP.GE.AND P2, PT, R246, UR4, PT ;  /* 0x00000004f6007c0c */ /* 0x000fe4000bf46270 */
[----:B------:R-:W-:Y:S02]  /*77f0*/  SEL R5, R5, RZ, P1 ;  /* 0x000000ff05057207 */ /* 0x000fe40000800000 */
[----:B------:R-:W-:-:S02]  /*7800*/  SEL R52, RZ, 0x4, P0 ;  /* 0x00000004ff347807 */ /* 0x000fc40000000000 */
[----:B------:R-:W-:Y:S01]  /*7810*/  SEL R51, RZ, 0x4, P2 ;  /* 0x00000004ff337807 */ /* 0x000fe20001000000 */
[----:B------:R1:W-:Y:S01]  /*7820*/  LDGSTS.E [R2+0x12400], [R162.64], P3 ;  /* 0x12400000a2027fae */ /* 0x0003e20009921846 */
[----:B------:R-:W-:Y:S02]  /*7830*/  ISETP.GE.AND P0, PT, R250, UR4, PT ;  /* 0x00000004fa007c0c */ /* 0x000fe4000bf06270 */
[----:B------:R-:W-:Y:S02]  /*7840*/  ISETP.NE.U32.AND P3, PT, R5, RZ, PT ;  /* 0x000000ff0500720c */ /* 0x000fe40003f65070 */
[----:B------:R-:W-:Y:S02]  /*7850*/  SEL R51, R51, RZ, P1 ;  /* 0x000000ff33337207 */ /* 0x000fe40000800000 */
[----:B------:R-:W-:Y:S02]  /*7860*/  SEL R5, RZ, 0x4, P0 ;  /* 0x00000004ff057807 */ /* 0x000fe40000000000 */
[----:B------:R-:W-:-:S02]  /*7870*/  ISETP.GE.AND P0, PT, R231, UR4, PT ;  /* 0x00000004e7007c0c */ /* 0x000fc4000bf06270 */
[----:B------:R-:W-:Y:S02]  /*7880*/  ISETP.NE.U32.AND P2, PT, R51, RZ, PT ;  /* 0x000000ff3300720c */ /* 0x000fe40003f45070 */
[----:B------:R-:W-:Y:S02]  /*7890*/  SEL R5, R5, RZ, P1 ;  /* 0x000000ff05057207 */ /* 0x000fe40000800000 */
[----:B------:R-:W-:Y:S01]  /*78a0*/  SEL R51, RZ, 0x4, P0 ;  /* 0x00000004ff337807 */ /* 0x000fe20000000000 */
[----:B------:R1:W-:Y:S01]  /*78b0*/  LDGSTS.E [R2+0x12800], [R160.64], P3 ;  /* 0x12800000a0027fae */ /* 0x0003e20009921846 */
[----:B------:R-:W-:Y:S02]  /*78c0*/  SEL R52, R52, RZ, P1 ;  /* 0x000000ff34347207 */ /* 0x000fe40000800000 */
[----:B------:R-:W-:Y:S02]  /*78d0*/  ISETP.NE.U32.AND P0, PT, R5, RZ, PT ;  /* 0x000000ff0500720c */ /* 0x000fe40003f05070 */
[----:B------:R-:W-:-:S02]  /*78e0*/  SEL R5, RZ, 0x4, P5 ;  /* 0x00000004ff057807 */ /* 0x000fc40002800000 */
[----:B------:R-:W-:Y:S01]  /*78f0*/  SEL R51, R51, RZ, P1 ;  /* 0x000000ff33337207 */ /* 0x000fe20000800000 */
[----:B------:R1:W-:Y:S01]  /*7900*/  LDGSTS.E [R2+0x12c00], [R158.64], P2 ;  /* 0x12c000009e027fae */ /* 0x0003e20009121846 */
[----:B------:R-:W-:Y:S02]  /*7910*/  ISETP.NE.U32.AND P4, PT, R52, RZ, PT ;  /* 0x000000ff3400720c */ /* 0x000fe40003f85070 */
[----:B------:R-:W-:Y:S02]  /*7920*/  ISETP.GE.AND P5, PT, R215, UR4, PT ;  /* 0x00000004d7007c0c */ /* 0x000fe4000bfa6270 */
[----:B------:R-:W-:Y:S02]  /*7930*/  ISETP.NE.U32.AND P3, PT, R51, RZ, PT ;  /* 0x000000ff3300720c */ /* 0x000fe40003f65070 */
[----:B------:R-:W-:Y:S02]  /*7940*/  SEL R5, R5, RZ, P1 ;  /* 0x000000ff05057207 */ /* 0x000fe40000800000 */
[----:B------:R-:W-:-:S02]  /*7950*/  SEL R51, RZ, 0x4, P5 ;  /* 0x00000004ff337807 */ /* 0x000fc40002800000 */
[----:B------:R-:W-:Y:S02]  /*7960*/  ISETP.GE.AND P5, PT, R197, UR4, PT ;  /* 0x00000004c5007c0c */ /* 0x000fe4000bfa6270 */
[----:B------:R-:W-:Y:S01]  /*7970*/  ISETP.NE.U32.AND P2, PT, R5, RZ, PT ;  /* 0x000000ff0500720c */ /* 0x000fe20003f45070 */
[----:B------:R1:W-:Y:S01]  /*7980*/  LDGSTS.E [R2+0x13000], [R156.64], P4 ;  /* 0x130000009c027fae */ /* 0x0003e2000a121846 */
[----:B------:R-:W-:Y:S02]  /*7990*/  SEL R5, RZ, 0x4, P5 ;  /* 0x00000004ff057807 */ /* 0x000fe40002800000 */
[----:B------:R-:W-:Y:S01]  /*79a0*/  ISETP.GE.AND P4, PT, R198, UR4, PT ;  /* 0x00000004c6007c0c */ /* 0x000fe2000bf86270 */
[----:B------:R1:W-:Y:S01]  /*79b0*/  LDGSTS.E [R2+0x13400], [R154.64], P0 ;  /* 0x134000009a027fae */ /* 0x0003e20008121846 */
[----:B------:R-:W-:Y:S02]  /*79c0*/  SEL R5, R5, RZ, P1 ;  /* 0x000000ff05057207 */ /* 0x000fe40000800000 */
[----:B------:R-:W-:Y:S01]  /*79d0*/  SEL R51, R51, RZ, P1 ;  /* 0x000000ff33337207 */ /* 0x000fe20000800000 */
[----:B------:R1:W-:Y:S01]  /*79e0*/  LDGSTS.E [R2+0x13800], [R152.64], P3 ;  /* 0x1380000098027fae */ /* 0x0003e20009921846 */
[----:B------:R-:W-:-:S02]  /*79f0*/  ISETP.NE.U32.AND P0, PT, R5, RZ, PT ;  /* 0x000000ff0500720c */ /* 0x000fc40003f05070 */
[----:B------:R-:W-:Y:S01]  /*7a00*/  SEL R5, RZ, 0x4, P4 ;  /* 0x00000004ff057807 */ /* 0x000fe20002000000 */
[----:B------:R1:W-:Y:S01]  /*7a10*/  LDGSTS.E [R2+0x13c00], [R150.64], P2 ;  /* 0x13c0000096027fae */ /* 0x0003e20009121846 */
[----:B------:R-:W-:Y:S02]  /*7a20*/  ISETP.NE.U32.AND P5, PT, R51, RZ, PT ;  /* 0x000000ff3300720c */ /* 0x000fe40003fa5070 */
[----:B------:R-:W-:Y:S02]  /*7a30*/  ISETP.GE.AND P3, PT, R199, UR4, PT ;  /* 0x00000004c7007c0c */ /* 0x000fe4000bf66270 */
[----:B------:R-:W-:Y:S02]  /*7a40*/  SEL R5, R5, RZ, P1 ;  /* 0x000000ff05057207 */ /* 0x000fe40000800000 */
[----:B------:R-:W-:Y:S02]  /*7a50*/  ISETP.GE.AND P4, PT, R200, UR4, PT ;  /* 0x00000004c8007c0c */ /* 0x000fe4000bf86270 */
[----:B------:R-:W-:-:S02]  /*7a60*/  SEL R51, RZ, 0x4, P3 ;  /* 0x00000004ff337807 */ /* 0x000fc40001800000 */
[----:B------:R-:W-:Y:S02]  /*7a70*/  ISETP.GE.AND P2, PT, R202, UR4, PT ;  /* 0x00000004ca007c0c */ /* 0x000fe4000bf46270 */
[----:B------:R-:W-:Y:S01]  /*7a80*/  ISETP.NE.U32.AND P3, PT, R5, RZ, PT ;  /* 0x000000ff0500720c */ /* 0x000fe20003f65070 */
[----:B------:R1:W-:Y:S01]  /*7a90*/  LDGSTS.E [R4+0x10200], [R148.64], P5 ;  /* 0x1020000094047fae */ /* 0x0003e2000a921846 */
[----:B------:R-:W-:Y:S02]  /*7aa0*/  SEL R52, RZ, 0x4, P4 ;  /* 0x00000004ff347807 */ /* 0x000fe40002000000 */
[----:B------:R-:W-:Y:S01]  /*7ab0*/  SEL R51, R51, RZ, P1 ;  /* 0x000000ff33337207 */ /* 0x000fe20000800000 */
[----:B------:R1:W-:Y:S01]  /*7ac0*/  LDGSTS.E [R4+0x10600], [R146.64], P0 ;  /* 0x1060000092047fae */ /* 0x0003e20008121846 */
[----:B------:R-:W-:Y:S02]  /*7ad0*/  SEL R5, RZ, 0x4, P2 ;  /* 0x00000004ff057807 */ /* 0x000fe40001000000 */
[----:B------:R-:W-:-:S02]  /*7ae0*/  SEL R52, R52, RZ, P1 ;  /* 0x000000ff34347207 */ /* 0x000fc40000800000 */
[----:B------:R-:W-:Y:S02]  /*7af0*/  ISETP.NE.U32.AND P4, PT, R51, RZ, PT ;  /* 0x000000ff3300720c */ /* 0x000fe40003f85070 */
[----:B------:R-:W-:Y:S01]  /*7b00*/  SEL R5, R5, RZ, P1 ;  /* 0x000000ff05057207 */ /* 0x000fe20000800000 */
[----:B------:R1:W-:Y:S01]  /*7b10*/  LDGSTS.E [R4+0x10a00], [R144.64], P3 ;  /* 0x10a0000090047fae */ /* 0x0003e20009921846 */
[----:B------:R-:W-:Y:S02]  /*7b20*/  ISETP.NE.U32.AND P2, PT, R52, RZ, PT ;  /* 0x000000ff3400720c */ /* 0x000fe40003f45070 */
[----:B------:R-:W-:Y:S02]  /*7b30*/  ISETP.GE.AND P5, PT, R237, UR4, PT ;  /* 0x00000004ed007c0c */ /* 0x000fe4000bfa6270 */
[----:B------:R-:W-:Y:S02]  /*7b40*/  ISETP.NE.U32.AND P0, PT, R5, RZ, PT ;  /* 0x000000ff0500720c */ /* 0x000fe40003f05070 */
[----:B------:R-:W-:-:S02]  /*7b50*/  SEL R5, RZ, 0x4, P5 ;  /* 0x00000004ff057807 */ /* 0x000fc40002800000 */
[----:B------:R-:W-:Y:S01]  /*7b60*/  ISETP.GE.AND P3, PT, R239, UR4, PT ;  /* 0x00000004ef007c0c */ /* 0x000fe2000bf66270 */
[----:B------:R1:W-:Y:S01]  /*7b70*/  LDGSTS.E [R4+0x10e00], [R142.64], P4 ;  /* 0x10e000008e047fae */ /* 0x0003e2000a121846 */
[----:B------:R-:W-:Y:S02]  /*7b80*/  SEL R5, R5, RZ, P1 ;  /* 0x000000ff05057207 */ /* 0x000fe40000800000 */
[----:B------:R-:W-:Y:S01]  /*7b90*/  ISETP.GE.AND P5, PT, R241, UR4, PT ;  /* 0x00000004f1007c0c */ /* 0x000fe2000bfa6270 */
[----:B------:R1:W-:Y:S01]  /*7ba0*/  LDGSTS.E [R4+0x11200], [R140.64], P2 ;  /* 0x112000008c047fae */ /* 0x0003e20009121846 */
[----:B------:R-:W-:Y:S02]  /*7bb0*/  SEL R51, RZ, 0x4, P3 ;  /* 0x00000004ff337807 */ /* 0x000fe40001800000 */
[----:B------:R-:W-:Y:S01]  /*7bc0*/  ISETP.NE.U32.AND P3, PT, R5, RZ, PT ;  /* 0x000000ff0500720c */ /* 0x000fe20003f65070 */
[----:B------:R1:W-:Y:S01]  /*7bd0*/  LDGSTS.E [R4+0x11600], [R138.64], P0 ;  /* 0x116000008a047fae */ /* 0x0003e20008121846 */
[----:B------:R-:W-:-:S02]  /*7be0*/  SEL R51, R51, RZ, P1 ;  /* 0x000000ff33337207 */ /* 0x000fc40000800000 */
[----:B------:R-:W-:Y:S02]  /*7bf0*/  SEL R5, RZ, 0x4, P5 ;  /* 0x00000004ff057807 */ /* 0x000fe40002800000 */
[----:B------:R-:W-:Y:S02]  /*7c00*/  ISETP.GE.AND P2, PT, R243, UR4, PT ;  /* 0x00000004f3007c0c */ /* 0x000fe4000bf46270 */
[----:B------:R-:W-:Y:S02]  /*7c10*/  ISETP.NE.U32.AND P4, PT, R51, RZ, PT ;  /* 0x000000ff3300720c */ /* 0x000fe40003f85070 */
[----:B------:R-:W-:Y:S02]  /*7c20*/  SEL R5, R5, RZ, P1 ;  /* 0x000000ff05057207 */ /* 0x000fe40000800000 */
[----:B------:R-:W-:Y:S01]  /*7c30*/  ISETP.GE.AND P5, PT, R245, UR4, PT ;  /* 0x00000004f5007c0c */ /* 0x000fe2000bfa6270 */
[----:B------:R1:W-:Y:S01]  /*7c40*/  LDGSTS.E [R4+0x11a00], [R136.64], P3 ;  /* 0x11a0000088047fae */ /* 0x0003e20009921846 */
[----:B------:R-:W-:-:S02]  /*7c50*/  SEL R51, RZ, 0x4, P2 ;  /* 0x00000004ff337807 */ /* 0x000fc40001000000 */
[----:B------:R-:W-:Y:S02]  /*7c60*/  ISETP.NE.U32.AND P2, PT, R5, RZ, PT ;  /* 0x000000ff0500720c */ /* 0x000fe40003f45070 */
[----:B------:R-:W-:Y:S02]  /*7c70*/  SEL R5, RZ, 0x4, P5 ;  /* 0x00000004ff057807 */ /* 0x000fe40002800000 */
[----:B------:R-:W-:Y:S01]  /*7c80*/  SEL R51, R51, RZ, P1 ;  /* 0x000000ff33337207 */ /* 0x000fe20000800000 */
[----:B------:R1:W-:Y:S01]  /*7c90*/  LDGSTS.E [R4+0x11e00], [R128.64], P4 ;  /* 0x11e0000080047fae */ /* 0x0003e2000a121846 */
[----:B------:R-:W-:Y:S02]  /*7ca0*/  ISETP.GE.AND P5, PT, R247, UR4, PT ;  /* 0x00000004f7007c0c */ /* 0x000fe4000bfa6270 */
[----:B------:R-:W-:Y:S02]  /*7cb0*/  ISETP.NE.U32.AND P0, PT, R51, RZ, PT ;  /* 0x000000ff3300720c */ /* 0x000fe40003f05070 */
[----:B------:R-:W-:-:S02]  /*7cc0*/  SEL R5, R5, RZ, P1 ;  /* 0x000000ff05057207 */ /* 0x000fc40000800000 */
[----:B------:R-:W-:Y:S01]  /*7cd0*/  SEL R51, RZ, 0x4, P5 ;  /* 0x00000004ff337807 */ /* 0x000fe20002800000 */
[----:B------:R1:W-:Y:S01]  /*7ce0*/  LDGSTS.E [R4+0x12200], [R130.64], P2 ;  /* 0x1220000082047fae */ /* 0x0003e20009121846 */
[----:B------:R-:W-:Y:S02]  /*7cf0*/  ISETP.GE.AND P5, PT, R249, UR4, PT ;  /* 0x00000004f9007c0c */ /* 0x000fe4000bfa6270 */
[----:B------:R-:W-:Y:S02]  /*7d00*/  ISETP.NE.U32.AND P3, PT, R5, RZ, PT ;  /* 0x000000ff0500720c */ /* 0x000fe40003f65070 */
[----:B------:R-:W-:Y:S02]  /*7d10*/  SEL R51, R51, RZ, P1 ;  /* 0x000000ff33337207 */ /* 0x000fe40000800000 */
[----:B------:R-:W-:Y:S01]  /*7d20*/  SEL R5, RZ, 0x4, P5 ;  /* 0x00000004ff057807 */ /* 0x000fe20002800000 */
[----:B------:R1:W-:Y:S01]  /*7d30*/  LDGSTS.E [R4+0x12600], [R118.64], P0 ;  /* 0x1260000076047fae */ /* 0x0003e20008121846 */
[----:B------:R-:W-:-:S02]  /*7d40*/  ISETP.GE.AND P5, PT, R251, UR4, PT ;  /* 0x00000004fb007c0c */ /* 0x000fc4000bfa6270 */
[----:B------:R-:W-:Y:S02]  /*7d50*/  ISETP.NE.U32.AND P4, PT, R51, RZ, PT ;  /* 0x000000ff3300720c */ /* 0x000fe40003f85070 */
[----:B------:R-:W-:Y:S02]  /*7d60*/  SEL R5, R5, RZ, P1 ;  /* 0x000000ff05057207 */ /* 0x000fe40000800000 */
[----:B------:R-:W-:Y:S01]  /*7d70*/  ISETP.GE.AND P2, PT, R232, UR4, PT ;  /* 0x00000004e8007c0c */ /* 0x000fe2000bf46270 */
[----:B------:R1:W-:Y:S01]  /*7d80*/  LDGSTS.E [R4+0x12a00], [R126.64], P3 ;  /* 0x12a000007e047fae */ /* 0x0003e20009921846 */
[----:B------:R-:W-:Y:S02]  /*7d90*/  SEL R51, RZ, 0x4, P5 ;  /* 0x00000004ff337807 */ /* 0x000fe40002800000 */
[----:B------:R-:W-:Y:S02]  /*7da0*/  ISETP.NE.U32.AND P0, PT, R5, RZ, PT ;  /* 0x000000ff0500720c */ /* 0x000fe40003f05070 */
[----:B------:R-:W-:-:S02]  /*7db0*/  ISETP.GE.AND P5, PT, R234, UR4, PT ;  /* 0x00000004ea007c0c */ /* 0x000fc4000bfa6270 */
[----:B------:R-:W-:Y:S01]  /*7dc0*/  SEL R5, RZ, 0x4, P2 ;  /* 0x00000004ff057807 */ /* 0x000fe20001000000 */
[----:B------:R1:W-:Y:S01]  /*7dd0*/  LDGSTS.E [R4+0x12e00], [R132.64], P4 ;  /* 0x12e0000084047fae */ /* 0x0003e2000a121846 */
[----:B------:R-:W-:Y:S02]  /*7de0*/  SEL R51, R51, RZ, P1 ;  /* 0x000000ff33337207 */ /* 0x000fe40000800000 */
[----:B------:R-:W-:Y:S02]  /*7df0*/  ISETP.GE.AND P2, PT, R235, UR4, PT ;  /* 0x00000004eb007c0c */ /* 0x000fe4000bf46270 */
[----:B------:R-:W-:Y:S01]  /*7e00*/  SEL R52, RZ, 0x4, P5 ;  /* 0x00000004ff347807 */ /* 0x000fe20002800000 */
[----:B------:R-:W2:Y:S01]  /*7e10*/  S2R R235, SR_TID.X ;  /* 0x0000000000eb7919 */ /* 0x000ea20000002100 */
[----:B------:R-:W-:Y:S02]  /*7e20*/  ISETP.NE.U32.AND P5, PT, R51, RZ, PT ;  /* 0x000000ff3300720c */ /* 0x000fe40003fa5070 */
[----:B------:R-:W-:Y:S01]  /*7e30*/  SEL R51, RZ, 0x4, P2 ;  /* 0x00000004ff337807 */ /* 0x000fe20001000000 */
[----:B------:R1:W-:Y:S01]  /*7e40*/  LDGSTS.E [R4+0x13200], [R122.64], P0 ;  /* 0x132000007a047fae */ /* 0x0003e20008121846 */
[----:B------:R-:W-:-:S02]  /*7e50*/  SEL R5, R5, RZ, P1 ;  /* 0x000000ff05057207 */ /* 0x000fc40000800000 */
[----:B------:R-:W-:Y:S02]  /*7e60*/  SEL R52, R52, RZ, P1 ;  /* 0x000000ff34347207 */ /* 0x000fe40000800000 */
[----:B------:R-:W-:Y:S02]  /*7e70*/  SEL R51, R51, RZ, P1 ;  /* 0x000000ff33337207 */ /* 0x000fe40000800000 */
[----:B------:R-:W-:Y:S02]  /*7e80*/  ISETP.NE.U32.AND P2, PT, R5, RZ, PT ;  /* 0x000000ff0500720c */ /* 0x000fe40003f45070 */
[----:B------:R-:W-:Y:S01]  /*7e90*/  ISETP.NE.U32.AND P1, PT, R52, RZ, PT ;  /* 0x000000ff3400720c */ /* 0x000fe20003f25070 */
[----:B------:R1:W-:Y:S01]  /*7ea0*/  LDGSTS.E [R4+0x13600], [R76.64], P5 ;  /* 0x136000004c047fae */ /* 0x0003e2000a921846 */
[----:B------:R-:W-:-:S09]  /*7eb0*/  ISETP.NE.U32.AND P3, PT, R51, RZ, PT ;  /* 0x000000ff3300720c */ /* 0x000fd20003f65070 */
[----:B------:R1:W-:Y:S04]  /*7ec0*/  LDGSTS.E [R4+0x13a00], [R62.64], P2 ;  /* 0x13a000003e047fae */ /* 0x0003e80009121846 */
[----:B------:R1:W-:Y:S04]  /*7ed0*/  LDGSTS.E [R4+0x13e00], [R134.64], P1 ;  /* 0x13e0000086047fae */ /* 0x0003e80008921846 */
[----:B------:R-:W0:Y:S04]  /*7ee0*/  LDGDEPBAR ;  /* 0x00000000000079af */ /* 0x000e280000000000 */
        /* <DEDUP_REMOVED lines=32> */
[----:B------:R-:W0:Y:S01]  /*80f0*/  LDGDEPBAR ;  /* 0x00000000000079af */ /* 0x000e220000000000 */
[----:B------:R-:W-:Y:S05]  /*8100*/  @P6 BRA `(.L_x_0) ;  /* 0x0000013000006947 */ /* 0x000fea0003800000 */
[----:B--2---:R-:W-:Y:S01]  /*8110*/  IMAD.SHL.U32 R212, R235, 0x40, RZ ;  /* 0x00000040ebd47824 */ /* 0x004fe200078e00ff */
[----:B-1----:R-:W-:Y:S01]  /*8120*/  CS2R R88, SRZ ;  /* 0x0000000000587805 */ /* 0x002fe2000001ff00 */
[----:B------:R-:W-:Y:S01]  /*8130*/  CS2R R90, SRZ ;  /* 0x00000000005a7805 */ /* 0x000fe2000001ff00 */
        /* <DEDUP_REMOVED lines=14> */
[----:B------:R-:W-:Y:S01]  /*8220*/  LOP3.LUT R212, R212, 0x800, RZ, 0xc0, !PT ;  /* 0x00000800d4d47812 */ /* 0x000fe200078ec0ff */
[----:B------:R-:W-:Y:S05]  /*8230*/  BRA `(.L_x_1) ;  /* 0x000035f000007947 */ /* 0x000fea0003800000 */
.L_x_0:
[----:B-12---:R-:W-:Y:S01]  /*8240*/  SHF.R.S32.HI R141, RZ, 0x1f, R7 ;  /* 0x0000001fff8d7819 */ /* 0x006fe20000011407 */
[----:B------:R-:W-:Y:S01]  /*8250*/  IMAD R52, R249, c[0x0][0x188], RZ ;  /* 0x00006200f9347a24 */ /* 0x000fe200078e02ff */
[C---:B------:R-:W-:Y:S01]  /*8260*/  IADD3 R200, P3, R7.reuse, R49, RZ ;  /* 0x0000003107c87210 */ /* 0x040fe20007f7e0ff */
[----:B------:R-:W-:Y:S01]  /*8270*/  IMAD R54, R248, c[0x0][0x188], RZ ;  /* 0x00006200f8367a24 */ /* 0x000fe200078e02ff */
[----:B------:R-:W-:Y:S01]  /*8280*/  IADD3 R202, P4, R7, R50, RZ ;  /* 0x0000003207ca7210 */ /* 0x000fe20007f9e0ff */
[----:B------:R-:W-:Y:S01]  /*8290*/  IMAD R56, R247, c[0x0][0x188], RZ ;  /* 0x00006200f7387a24 */ /* 0x000fe200078e02ff */
[C---:B------:R-:W-:Y:S01]  /*82a0*/  IADD3 R198, P2, R7.reuse, R48, RZ ;  /* 0x0000003007c67210 */ /* 0x040fe20007f5e0ff */
[----:B------:R-:W-:Y:S01]  /*82b0*/  IMAD R58, R246, c[0x0][0x188], RZ ;  /* 0x00006200f63a7a24 */ /* 0x000fe200078e02ff */
[----:B------:R-:W-:Y:S01]  /*82c0*/  IADD3 R196, P1, R7, R47, RZ ;  /* 0x0000002f07c47210 */ /* 0x000fe20007f3e0ff */
[----:B------:R-:W-:Y:S01]  /*82d0*/  IMAD R60, R245, c[0x0][0x188], RZ ;  /* 0x00006200f53c7a24 */ /* 0x000fe200078e02ff */
[-C--:B------:R-:W-:Y:S01]  /*82e0*/  LEA.HI.X.SX32 R201, R49, R141.reuse, 0x1, P3 ;  /* 0x0000008d31c97211 */ /* 0x080fe200018f0eff */
[----:B------:R-:W-:Y:S01]  /*82f0*/  IMAD R62, R244, c[0x0][0x188], RZ ;  /* 0x00006200f43e7a24 */ /* 0x000fe200078e02ff */
[-C--:B------:R-:W-:Y:S01]  /*8300*/  LEA.HI.X.SX32 R203, R50, R141.reuse, 0x1, P4 ;  /* 0x0000008d32cb7211 */ /* 0x080fe200020f0eff */
[----:B------:R-:W-:Y:S01]  /*8310*/  IMAD R50, R250, c[0x0][0x188], RZ ;  /* 0x00006200fa327a24 */ /* 0x000fe200078e02ff */
[----:B------:R-:W-:Y:S01]  /*8320*/  IADD3 R186, P3, R7, R42, RZ ;  /* 0x0000002a07ba7210 */ /* 0x000fe20007f7e0ff */
[----:B------:R-:W-:Y:S01]  /*8330*/  IMAD R64, R243, c[0x0][0x188], RZ ;  /* 0x00006200f3407a24 */ /* 0x000fe200078e02ff */
[----:B------:R-:W-:Y:S01]  /*8340*/  LEA.HI.X.SX32 R199, R48, R141, 0x1, P2 ;  /* 0x0000008d30c77211 */ /* 0x000fe200010f0eff */
        /* <DEDUP_REMOVED lines=9> */
[----:B------:R-:W-:Y:S01]  /*83e0*/  IADD3 R184, P2, R7, R40, RZ ;  /* 0x0000002807b87210 */ /* 0x000fe20007f5e0ff */
[----:B------:R-:W-:Y:S01]  /*83f0*/  IMAD R74, R238, c[0x0][0x188], RZ ;  /* 0x00006200ee4a7a24 */ /* 0x000fe200078e02ff */
[----:B------:R-:W-:Y:S01]  /*8400*/  LEA.HI.X.SX32 R197, R47, R141, 0x1, P1 ;  /* 0x0000008d2fc57211 */ /* 0x000fe200008f0eff */
[----:B------:R-:W-:Y:S01]  /*8410*/  IMAD R76, R237, c[0x0][0x188], RZ ;  /* 0x00006200ed4c7a24 */ /* 0x000fe200078e02ff */
[----:B------:R-:W-:Y:S01]  /*8420*/  IADD3 R182, P1, R7, R39, RZ ;  /* 0x0000002707b67210 */ /* 0x000fe20007f3e0ff */
[----:B------:R-:W-:Y:S01]  /*8430*/  IMAD R78, R236, c[0x0][0x188], RZ ;  /* 0x00006200ec4e7a24 */ /* 0x000fe200078e02ff */
[-C--:B------:R-:W-:Y:S01]  /*8440*/  LEA.HI.X.SX32 R187, R42, R141.reuse, 0x1, P3 ;  /* 0x0000008d2abb7211 */ /* 0x080fe200018f0eff */
[----:B------:R-:W-:Y:S01]  /*8450*/  IMAD R53, R0, c[0x0][0x188], RZ ;  /* 0x0000620000357a24 */ /* 0x000fe200078e02ff */
[-C--:B------:R-:W-:Y:S01]  /*8460*/  LEA.HI.X.SX32 R195, R46, R141.reuse, 0x1, P0 ;  /* 0x0000008d2ec37211 */ /* 0x080fe200000f0eff */
[----:B------:R-:W-:Y:S01]  /*8470*/  IMAD R46, R231, c[0x0][0x188], RZ ;  /* 0x00006200e72e7a24 */ /* 0x000fe200078e02ff */
[-C--:B------:R-:W-:Y:S01]  /*8480*/  LEA.HI.X.SX32 R193, R45, R141.reuse, 0x1, P6 ;  /* 0x0000008d2dc17211 */ /* 0x080fe200030f0eff */
[----:B------:R-:W-:Y:S01]  /*8490*/  IMAD.SHL.U32 R212, R235, 0x40, RZ ;  /* 0x00000040ebd47824 */ /* 0x000fe200078e00ff */
[-C--:B------:R-:W-:Y:S01]  /*84a0*/  LEA.HI.X.SX32 R191, R44, R141.reuse, 0x1, P5 ;  /* 0x0000008d2cbf7211 */ /* 0x080fe200028f0eff */
[----:B------:R-:W-:Y:S01]  /*84b0*/  CS2R R88, SRZ ;  /* 0x0000000000587805 */ /* 0x000fe2000001ff00 */
[-C--:B------:R-:W-:Y:S01]  /*84c0*/  LEA.HI.X.SX32 R189, R43, R141.reuse, 0x1, P4 ;  /* 0x0000008d2bbd7211 */ /* 0x080fe200020f0eff */
[----:B------:R-:W-:Y:S01]  /*84d0*/  CS2R R90, SRZ ;  /* 0x00000000005a7805 */ /* 0x000fe2000001ff00 */
[C---:B------:R-:W-:Y:S01]  /*84e0*/  IADD3 R172, P3, R7.reuse, R34, RZ ;  /* 0x0000002207ac7210 */ /* 0x040fe20007f7e0ff */
[----:B------:R-:W-:Y:S01]  /*84f0*/  CS2R R84, SRZ ;  /* 0x0000000000547805 */ /* 0x000fe2000001ff00 */
[----:B------:R-:W-:Y:S01]  /*8500*/  LEA.HI.X.SX32 R185, R40, R141, 0x1, P2 ;  /* 0x0000008d28b97211 */ /* 0x000fe200010f0eff */
[----:B------:R-:W-:Y:S01]  /*8510*/  CS2R R86, SRZ ;  /* 0x0000000000567805 */ /* 0x000fe2000001ff00 */
[C---:B------:R-:W-:Y:S01]  /*8520*/  IADD3 R180, P0, R7.reuse, R38, RZ ;  /* 0x0000002607b47210 */ /* 0x040fe20007f1e0ff */
[----:B------:R-:W-:Y:S01]  /*8530*/  CS2R R80, SRZ ;  /* 0x0000000000507805 */ /* 0x000fe2000001ff00 */
[C---:B------:R-:W-:Y:S01]  /*8540*/  IADD3 R178, P6, R7.reuse, R37, RZ ;  /* 0x0000002507b27210 */ /* 0x040fe20007fde0ff */
[----:B------:R-:W-:Y:S01]  /*8550*/  CS2R R82, SRZ ;  /* 0x0000000000527805 */ /* 0x000fe2000001ff00 */
[C---:B------:R-:W-:Y:S01]  /*8560*/  IADD3 R176, P5, R7.reuse, R36, RZ ;  /* 0x0000002407b07210 */ /* 0x040fe20007fbe0ff */
[----:B------:R-:W-:Y:S01]  /*8570*/  CS2R R92, SRZ ;  /* 0x00000000005c7805 */ /* 0x000fe2000001ff00 */
[C---:B------:R-:W-:Y:S01]  /*8580*/  IADD3 R174, P4, R7.reuse, R35, RZ ;  /* 0x0000002307ae7210 */ /* 0x040fe20007f9e0ff */
[----:B------:R-:W-:Y:S01]  /*8590*/  CS2R R94, SRZ ;  /* 0x00000000005e7805 */ /* 0x000fe2000001ff00 */
[----:B------:R-:W-:Y:S01]  /*85a0*/  IADD3 R170, P2, R7, R33, RZ ;  /* 0x0000002107aa7210 */ /* 0x000fe20007f5e0ff */
[----:B------:R-:W-:Y:S01]  /*85b0*/  UIADD3 UR5, UR5, -0x140, URZ ;  /* 0xfffffec005057890 */ /* 0x000fe2000fffe03f */
[----:B------:R-:W-:Y:S01]  /*85c0*/  LEA.HI.X.SX32 R183, R39, R141, 0x1, P1 ;  /* 0x0000008d27b77211 */ /* 0x000fe200008f0eff */
[----:B------:R-:W-:Y:S01]  /*85d0*/  UMOV UR4, URZ ;  /* 0x0000003f00047c82 */ /* 0x000fe20008000000 */
[----:B------:R-:W-:-:S02]  /*85e0*/  IADD3 R168, P1, R7, R32, RZ ;  /* 0x0000002007a87210 */ /* 0x000fc40007f3e0ff */
[-C--:B------:R-:W-:Y:S01]  /*85f0*/  LEA.HI.X.SX32 R173, R34, R141.reuse, 0x1, P3 ;  /* 0x0000008d22ad7211 */ /* 0x080fe200018f0eff */
[----:B------:R-:W-:Y:S01]  /*8600*/  IMAD R34, R234, c[0x0][0x188], RZ ;  /* 0x00006200ea227a24 */ /* 0x000fe200078e02ff */
[-C--:B------:R-:W-:Y:S01]  /*8610*/  LEA.HI.X.SX32 R181, R38, R141.reuse, 0x1, P0 ;  /* 0x0000008d26b57211 */ /* 0x080fe200000f0eff */
[----:B------:R-:W-:Y:S01]  /*8620*/  IMAD R38, R232, c[0x0][0x188], RZ ;  /* 0x00006200e8267a24 */ /* 0x000fe200078e02ff */
[-C--:B------:R-:W-:Y:S02]  /*8630*/  LEA.HI.X.SX32 R179, R37, R141.reuse, 0x1, P6 ;  /* 0x0000008d25b37211 */ /* 0x080fe400030f0eff */
[-C--:B------:R-:W-:Y:S01]  /*8640*/  LEA.HI.X.SX32 R177, R36, R141.reuse, 0x1, P5 ;  /* 0x0000008d24b17211 */ /* 0x080fe200028f0eff */
[----:B------:R-:W-:Y:S01]  /*8650*/  IMAD R36, R233, c[0x0][0x188], RZ ;  /* 0x00006200e9247a24 */ /* 0x000fe200078e02ff */
[----:B------:R-:W-:Y:S02]  /*8660*/  LEA.HI.X.SX32 R175, R35, R141, 0x1, P4 ;  /* 0x0000008d23af7211 */ /* 0x000fe400020f0eff */
[----:B------:R-:W-:-:S02]  /*8670*/  IADD3 R158, P3, R7, R27, RZ ;  /* 0x0000001b079e7210 */ /* 0x000fc40007f7e0ff */
[----:B------:R-:W-:Y:S02]  /*8680*/  LEA.HI.X.SX32 R171, R33, R141, 0x1, P2 ;  /* 0x0000008d21ab7211 */ /* 0x000fe400010f0eff */
[C---:B------:R-:W-:Y:S02]  /*8690*/  IADD3 R166, P0, R7.reuse, R31, RZ ;  /* 0x0000001f07a67210 */ /* 0x040fe40007f1e0ff */
[C---:B------:R-:W-:Y:S02]  /*86a0*/  IADD3 R164, P6, R7.reuse, R30, RZ ;  /* 0x0000001e07a47210 */ /* 0x040fe40007fde0ff */
[C---:B------:R-:W-:Y:S02]  /*86b0*/  IADD3 R162, P5, R7.reuse, R29, RZ ;  /* 0x0000001d07a27210 */ /* 0x040fe40007fbe0ff */
[C---:B------:R-:W-:Y:S02]  /*86c0*/  IADD3 R160, P4, R7.reuse, R28, RZ ;  /* 0x0000001c07a07210 */ /* 0x040fe40007f9e0ff */
[----:B------:R-:W-:-:S02]  /*86d0*/  IADD3 R156, P2, R7, R26, RZ ;  /* 0x0000001a079c7210 */ /* 0x000fc40007f5e0ff */
[----:B------:R-:W-:Y:S02]  /*86e0*/  LEA.HI.X.SX32 R169, R32, R141, 0x1, P1 ;  /* 0x0000008d20a97211 */ /* 0x000fe400008f0eff */
[----:B------:R-:W-:Y:S02]  /*86f0*/  IADD3 R154, P1, R7, R25, RZ ;  /* 0x00000019079a7210 */ /* 0x000fe40007f3e0ff */
[-C--:B------:R-:W-:Y:S02]  /*8700*/  LEA.HI.X.SX32 R159, R27, R141.reuse, 0x1, P3 ;  /* 0x0000008d1b9f7211 */ /* 0x080fe400018f0eff */
[-C--:B------:R-:W-:Y:S02]  /*8710*/  LEA.HI.X.SX32 R167, R31, R141.reuse, 0x1, P0 ;  /* 0x0000008d1fa77211 */ /* 0x080fe400000f0eff */
[-C--:B------:R-:W-:Y:S02]  /*8720*/  LEA.HI.X.SX32 R165, R30, R141.reuse, 0x1, P6 ;  /* 0x0000008d1ea57211 */ /* 0x080fe400030f0eff */
[----:B------:R-:W-:-:S02]  /*8730*/  LEA.HI.X.SX32 R163, R29, R141, 0x1, P5 ;  /* 0x0000008d1da37211 */ /* 0x000fc400028f0eff */
[-C--:B------:R-:W-:Y:S02]  /*8740*/  LEA.HI.X.SX32 R161, R28, R141.reuse, 0x1, P4 ;  /* 0x0000008d1ca17211 */ /* 0x080fe400020f0eff */
[C---:B------:R-:W-:Y:S02]  /*8750*/  IADD3 R144, P3, R7.reuse, R20, RZ ;  /* 0x0000001407907210 */ /* 0x040fe40007f7e0ff */
[----:B------:R-:W-:Y:S02]  /*8760*/  LEA.HI.X.SX32 R157, R26, R141, 0x1, P2 ;  /* 0x0000008d1a9d7211 */ /* 0x000fe400010f0eff */
[C---:B------:R-:W-:Y:S02]  /*8770*/  IADD3 R152, P0, R7.reuse, R24, RZ ;  /* 0x0000001807987210 */ /* 0x040fe40007f1e0ff */
[C---:B------:R-:W-:Y:S02]  /*8780*/  IADD3 R150, P6, R7.reuse, R23, RZ ;  /* 0x0000001707967210 */ /* 0x040fe40007fde0ff */
[----:B------:R-:W-:-:S02]  /*8790*/  IADD3 R148, P5, R7, R22, RZ ;  /* 0x0000001607947210 */ /* 0x000fc40007fbe0ff */
[C---:B------:R-:W-:Y:S02]  /*87a0*/  IADD3 R146, P4, R7.reuse, R21, RZ ;  /* 0x0000001507927210 */ /* 0x040fe40007f9e0ff */
[----:B------:R-:W-:Y:S02]  /*87b0*/  IADD3 R142, P2, R7, R19, RZ ;  /* 0x00000013078e7210 */ /* 0x000fe40007f5e0ff */
[-C--:B------:R-:W-:Y:S02]  /*87c0*/  LEA.HI.X.SX32 R155, R25, R141.reuse, 0x1, P1 ;  /* 0x0000008d199b7211 */ /* 0x080fe400008f0eff */
[----:B------:R-:W-:Y:S01]  /*87d0*/  IADD3 R140, P1, R7, R18, RZ ;  /* 0x00000012078c7210 */ /* 0x000fe20007f3e0ff */
[----:B------:R-:W-:Y:S01]  /*87e0*/  IMAD.SHL.U32 R7, R235, 0x2, RZ ;  /* 0x00000002eb077824 */ /* 0x000fe200078e00ff */
[-C--:B------:R-:W-:Y:S02]  /*87f0*/  LEA.HI.X.SX32 R145, R20, R141.reuse, 0x1, P3 ;  /* 0x0000008d14917211 */ /* 0x080fe400018f0eff */
[----:B------:R-:W-:-:S02]  /*8800*/  LEA.HI.X.SX32 R153, R24, R141, 0x1, P0 ;  /* 0x0000008d18997211 */ /* 0x000fc400000f0eff */
[-C--:B------:R-:W-:Y:S02]  /*8810*/  LEA.HI.X.SX32 R151, R23, R141.reuse, 0x1, P6 ;  /* 0x0000008d17977211 */ /* 0x080fe400030f0eff */
[-C--:B------:R-:W-:Y:S02]  /*8820*/  LEA.HI.X.SX32 R149, R22, R141.reuse, 0x1, P5 ;  /* 0x0000008d16957211 */ /* 0x080fe400028f0eff */
[-C--:B------:R-:W-:Y:S02]  /*8830*/  LEA.HI.X.SX32 R147, R21, R141.reuse, 0x1, P4 ;  /* 0x0000008d15937211 */ /* 0x080fe400020f0eff */
[----:B------:R-:W-:Y:S02]  /*8840*/  LEA.HI.X.SX32 R143, R19, R141, 0x1, P2 ;  /* 0x0000008d138f7211 */ /* 0x000fe400010f0eff */
[----:B------:R-:W-:Y:S02]  /*8850*/  SHF.R.S32.HI R47, RZ, 0x1f, R41 ;  /* 0x0000001fff2f7819 */ /* 0x000fe40000011429 */
[----:B------:R-:W-:-:S02]  /*8860*/  IADD3 R44, P3, R41, R17, RZ ;  /* 0x00000011292c7210 */ /* 0x000fc40007f7e0ff */
[----:B------:R-:W-:Y:S02]  /*8870*/  LEA.HI.X.SX32 R141, R18, R141, 0x1, P1 ;  /* 0x0000008d128d7211 */ /* 0x000fe400008f0eff */
[C---:B------:R-:W-:Y:S02]  /*8880*/  IADD3 R20, P4, R41.reuse, R16, RZ ;  /* 0x0000001029147210 */ /* 0x040fe40007f9e0ff */
[----:B------:R-:W-:Y:S02]  /*8890*/  IADD3 R18, P5, R41, R15, RZ ;  /* 0x0000000f29127210 */ /* 0x000fe40007fbe0ff */
[-C--:B------:R-:W-:Y:S02]  /*88a0*/  LEA.HI.X.SX32 R45, R17, R47.reuse, 0x1, P3 ;  /* 0x0000002f112d7211 */ /* 0x080fe400018f0eff */
[-C--:B------:R-:W-:Y:S02]  /*88b0*/  LEA.HI.X.SX32 R17, R16, R47.reuse, 0x1, P4 ;  /* 0x0000002f10117211 */ /* 0x080fe400020f0eff */
[----:B------:R-:W-:Y:S01]  /*88c0*/  LEA.HI.X.SX32 R16, R15, R47, 0x1, P5 ;  /* 0x0000002f0f107211 */ /* 0x000fe200028f0eff */
[----:B------:R-:W-:Y:S01]  /*88d0*/  IMAD.SHL.U32 R15, R20, 0x4, RZ ;  /* 0x00000004140f7824 */ /* 0x000fe200078e00ff */
[----:B------:R-:W-:-:S02]  /*88e0*/  IADD3 R23, P1, R41, R12, RZ ;  /* 0x0000000c29177210 */ /* 0x000fc40007f3e0ff */
[C---:B------:R-:W-:Y:S02]  /*88f0*/  IADD3 R27, P3, R41.reuse, R10, RZ ;  /* 0x0000000a291b7210 */ /* 0x040fe40007f7e0ff */
[C---:B------:R-:W-:Y:S02]  /*8900*/  IADD3 R29, P4, R41.reuse, R9, RZ ;  /* 0x00000009291d7210 */ /* 0x040fe40007f9e0ff */
[----:B------:R-:W-:Y:S02]  /*8910*/  IADD3 R31, P5, R41, R8, RZ ;  /* 0x00000008291f7210 */ /* 0x000fe40007fbe0ff */
[-C--:B------:R-:W-:Y:S02]  /*8920*/  LEA.HI.X.SX32 R22, R12, R47.reuse, 0x1, P1 ;  /* 0x0000002f0c167211 */ /* 0x080fe400008f0eff */
[-C--:B------:R-:W-:Y:S02]  /*8930*/  LEA.HI.X.SX32 R26, R10, R47.reuse, 0x1, P3 ;  /* 0x0000002f0a1a7211 */ /* 0x080fe400018f0eff */
[----:B------:R-:W-:-:S02]  /*8940*/  LEA.HI.X.SX32 R28, R9, R47, 0x1, P4 ;  /* 0x0000002f091c7211 */ /* 0x000fc400020f0eff */
[----:B------:R-:W-:Y:S02]  /*8950*/  LEA.HI.X.SX32 R30, R8, R47, 0x1, P5 ;  /* 0x0000002f081e7211 */ /* 0x000fe400028f0eff */
[C---:B------:R-:W-:Y:S02]  /*8960*/  IADD3 R25, P2, R41.reuse, R11, RZ ;  /* 0x0000000b29197210 */ /* 0x040fe40007f5e0ff */
[C---:B------:R-:W-:Y:S02]  /*8970*/  IADD3 R138, P1, R41.reuse, R34, RZ ;  /* 0x00000022298a7210 */ /* 0x040fe40007f3e0ff */
[C---:B------:R-:W-:Y:S02]  /*8980*/  IADD3 R136, P4, R41.reuse, R36, RZ ;  /* 0x0000002429887210 */ /* 0x040fe40007f9e0ff */
[C---:B------:R-:W-:Y:S02]  /*8990*/  IADD3 R134, P5, R41.reuse, R38, RZ ;  /* 0x0000002629867210 */ /* 0x040fe40007fbe0ff */
[----:B------:R-:W-:-:S02]  /*89a0*/  IADD3 R132, P3, R41, R46, RZ ;  /* 0x0000002e29847210 */ /* 0x000fc40007f7e0ff */
[-C--:B------:R-:W-:Y:S02]  /*89b0*/  LEA.HI.X.SX32 R24, R11, R47.reuse, 0x1, P2 ;  /* 0x0000002f0b187211 */ /* 0x080fe400010f0eff */
[-C--:B------:R-:W-:Y:S02]  /*89c0*/  LEA.HI.X.SX32 R139, R34, R47.reuse, 0x1, P1 ;  /* 0x0000002f228b7211 */ /* 0x080fe400008f0eff */
[-C--:B------:R-:W-:Y:S02]  /*89d0*/  LEA.HI.X.SX32 R137, R36, R47.reuse, 0x1, P4 ;  /* 0x0000002f24897211 */ /* 0x080fe400020f0eff */
[-C--:B------:R-:W-:Y:S02]  /*89e0*/  LEA.HI.X.SX32 R135, R38, R47.reuse, 0x1, P5 ;  /* 0x0000002f26877211 */ /* 0x080fe400028f0eff */
[----:B------:R-:W-:Y:S02]  /*89f0*/  LEA.HI.X.SX32 R133, R46, R47, 0x1, P3 ;  /* 0x0000002f2e857211 */ /* 0x000fe400018f0eff */
[----:B------:R-:W-:-:S02]  /*8a00*/  IADD3 R19, P6, R41, R14, RZ ;  /* 0x0000000e29137210 */ /* 0x000fc40007fde0ff */
[C---:B------:R-:W-:Y:S02]  /*8a10*/  IADD3 R130, P2, R41.reuse, R48, RZ ;  /* 0x0000003029827210 */ /* 0x040fe40007f5e0ff */
[C---:B------:R-:W-:Y:S02]  /*8a20*/  IADD3 R128, P1, R41.reuse, R50, RZ ;  /* 0x0000003229807210 */ /* 0x040fe40007f3e0ff */
[C---:B------:R-:W-:Y:S02]  /*8a30*/  IADD3 R126, P4, R41.reuse, R52, RZ ;  /* 0x00000034297e7210 */ /* 0x040fe40007f9e0ff */
[C---:B------:R-:W-:Y:S02]  /*8a40*/  IADD3 R124, P5, R41.reuse, R54, RZ ;  /* 0x00000036297c7210 */ /* 0x040fe40007fbe0ff */
[----:B------:R-:W-:Y:S02]  /*8a50*/  IADD3 R122, P3, R41, R56, RZ ;  /* 0x00000038297a7210 */ /* 0x000fe40007f7e0ff */
[----:B------:R-:W-:-:S02]  /*8a60*/  LEA.HI.X.SX32 R43, R14, R47, 0x1, P6 ;  /* 0x0000002f0e2b7211 */ /* 0x000fc400030f0eff */
[-C--:B------:R-:W-:Y:S02]  /*8a70*/  LEA.HI.X.SX32 R131, R48, R47.reuse, 0x1, P2 ;  /* 0x0000002f30837211 */ /* 0x080fe400010f0eff */
[-C--:B------:R-:W-:Y:S01]  /*8a80*/  LEA.HI.X.SX32 R129, R50, R47.reuse, 0x1, P1 ;  /* 0x0000002f32817211 */ /* 0x080fe200008f0eff */
[----:B------:R-:W-:Y:S01]  /*8a90*/  CS2R R48, SRZ ;  /* 0x0000000000307805 */ /* 0x000fe2000001ff00 */
[-C--:B------:R-:W-:Y:S01]  /*8aa0*/  LEA.HI.X.SX32 R127, R52, R47.reuse, 0x1, P4 ;  /* 0x0000002f347f7211 */ /* 0x080fe200020f0eff */
[----:B------:R-:W-:Y:S01]  /*8ab0*/  CS2R R50, SRZ ;  /* 0x0000000000327805 */ /* 0x000fe2000001ff00 */
[-C--:B------:R-:W-:Y:S02]  /*8ac0*/  LEA.HI.X.SX32 R125, R54, R47.reuse, 0x1, P5 ;  /* 0x0000002f367d7211 */ /* 0x080fe400028f0eff */
[----:B------:R-:W-:Y:S02]  /*8ad0*/  LEA.HI.X.SX32 R123, R56, R47, 0x1, P3 ;  /* 0x0000002f387b7211 */ /* 0x000fe400018f0eff */
[C---:B------:R-:W-:Y:S01]  /*8ae0*/  IADD3 R21, P0, R41.reuse, R13, RZ ;  /* 0x0000000d29157210 */ /* 0x040fe20007f1e0ff */
[----:B------:R-:W-:Y:S01]  /*8af0*/  CS2R R56, SRZ ;  /* 0x0000000000387805 */ /* 0x000fe2000001ff00 */
[----:B------:R-:W-:-:S02]  /*8b00*/  IADD3 R33, P6, R41, R6, RZ ;  /* 0x0000000629217210 */ /* 0x000fc40007fde0ff */
[C---:B------:R-:W-:Y:S02]  /*8b10*/  IADD3 R120, P2, R41.reuse, R58, RZ ;  /* 0x0000003a29787210 */ /* 0x040fe40007f5e0ff */
[C---:B------:R-:W-:Y:S02]  /*8b20*/  IADD3 R118, P1, R41.reuse, R60, RZ ;  /* 0x0000003c29767210 */ /* 0x040fe40007f3e0ff */
[C---:B------:R-:W-:Y:S02]  /*8b30*/  IADD3 R116, P4, R41.reuse, R62, RZ ;  /* 0x0000003e29747210 */ /* 0x040fe40007f9e0ff */
[C---:B------:R-:W-:Y:S02]  /*8b40*/  IADD3 R114, P5, R41.reuse, R64, RZ ;  /* 0x0000004029727210 */ /* 0x040fe40007fbe0ff */
[----:B------:R-:W-:Y:S02]  /*8b50*/  IADD3 R112, P3, R41, R66, RZ ;  /* 0x0000004229707210 */ /* 0x000fe40007f7e0ff */
[----:B------:R-:W-:-:S02]  /*8b60*/  LOP3.LUT R5, R235, 0x7, RZ, 0xc0, !PT ;  /* 0x00000007eb057812 */ /* 0x000fc400078ec0ff */
[-C--:B------:R-:W-:Y:S01]  /*8b70*/  LEA.HI.X.SX32 R42, R13, R47.reuse, 0x1, P0 ;  /* 0x0000002f0d2a7211 */ /* 0x080fe200000f0eff */
[----:B------:R-:W-:Y:S01]  /*8b80*/  IMAD.MOV.U32 R13, RZ, RZ, 0x14 ;  /* 0x00000014ff0d7424 */ /* 0x000fe200078e00ff */
[-C--:B------:R-:W-:Y:S01]  /*8b90*/  LEA.HI.X.SX32 R32, R6, R47.reuse, 0x1, P6 ;  /* 0x0000002f06207211 */ /* 0x080fe200030f0eff */
[----:B------:R-:W-:Y:S01]  /*8ba0*/  IMAD R6, R5, 0x110, RZ ;  /* 0x0000011005067824 */ /* 0x000fe200078e02ff */
[----:B------:R-:W-:Y:S01]  /*8bb0*/  LEA.HI.X.SX32 R121, R58, R47, 0x1, P2 ;  /* 0x0000002f3a797211 */ /* 0x000fe200010f0eff */
[----:B------:R-:W-:Y:S01]  /*8bc0*/  IMAD.WIDE.U32 R8, R210, R13, c[0x0][0x168] ;  /* 0x00005a00d2087625 */ /* 0x000fe200078e000d */
[-C--:B------:R-:W-:Y:S01]  /*8bd0*/  LEA.HI.X.SX32 R119, R60, R47.reuse, 0x1, P1 ;  /* 0x0000002f3c777211 */ /* 0x080fe200008f0eff */
[----:B------:R-:W-:Y:S01]  /*8be0*/  CS2R R58, SRZ ;  /* 0x00000000003a7805 */ /* 0x000fe2000001ff00 */
[----:B------:R-:W-:Y:S01]  /*8bf0*/  LEA.HI.X.SX32 R117, R62, R47, 0x1, P4 ;  /* 0x0000002f3e757211 */ /* 0x000fe200020f0eff */
[----:B------:R-:W-:Y:S01]  /*8c00*/  IMAD.WIDE.U32 R10, R211, R13, c[0x0][0x160] ;  /* 0x00005800d30a7625 */ /* 0x000fe200078e000d */
[----:B------:R-:W-:-:S02]  /*8c10*/  LEA.HI.X.SX32 R115, R64, R47, 0x1, P5 ;  /* 0x0000002f40737211 */ /* 0x000fc400028f0eff */
[----:B------:R-:W-:Y:S02]  /*8c20*/  LEA.HI.X.SX32 R113, R66, R47, 0x1, P3 ;  /* 0x0000002f42717211 */ /* 0x000fe400018f0eff */
[C---:B------:R-:W-:Y:S02]  /*8c30*/  IADD3 R35, P0, R41.reuse, R53, RZ ;  /* 0x0000003529237210 */ /* 0x040fe40007f1e0ff */
[C---:B------:R-:W-:Y:S02]  /*8c40*/  IADD3 R110, P2, R41.reuse, R68, RZ ;  /* 0x00000044296e7210 */ /* 0x040fe40007f5e0ff */
[C---:B------:R-:W-:Y:S02]  /*8c50*/  IADD3 R108, P1, R41.reuse, R70, RZ ;  /* 0x00000046296c7210 */ /* 0x040fe40007f3e0ff */
[C---:B------:R-:W-:Y:S02]  /*8c60*/  IADD3 R106, P4, R41.reuse, R72, RZ ;  /* 0x00000048296a7210 */ /* 0x040fe40007f9e0ff */
[----:B------:R-:W-:-:S02]  /*8c70*/  IADD3 R104, P5, R41, R74, RZ ;  /* 0x0000004a29687210 */ /* 0x000fc40007fbe0ff */
[C---:B------:R-:W-:Y:S02]  /*8c80*/  IADD3 R37, P3, R41.reuse, R76, RZ ;  /* 0x0000004c29257210 */ /* 0x040fe40007f7e0ff */
[----:B------:R-:W-:Y:S02]  /*8c90*/  IADD3 R39, P6, R41, R78, RZ ;  /* 0x0000004e29277210 */ /* 0x000fe40007fde0ff */
[----:B------:R-:W-:Y:S02]  /*8ca0*/  LOP3.LUT R41, R235, 0x3, RZ, 0xc0, !PT ;  /* 0x00000003eb297812 */ /* 0x000fe400078ec0ff */
[----:B------:R-:W-:Y:S02]  /*8cb0*/  SHF.R.S32.HI R40, RZ, 0x1f, R216 ;  /* 0x0000001fff287819 */ /* 0x000fe400000114d8 */
[----:B------:R-:W-:Y:S01]  /*8cc0*/  SHF.R.S32.HI R204, RZ, 0x1f, R210 ;  /* 0x0000001fffcc7819 */ /* 0x000fe200000114d2 */
[----:B------:R-:W-:Y:S01]  /*8cd0*/  IMAD R41, R41, 0x120, RZ ;  /* 0x0000012029297824 */ /* 0x000fe200078e02ff */
[----:B------:R-:W-:-:S02]  /*8ce0*/  SHF.R.S32.HI R205, RZ, 0x1f, R211 ;  /* 0x0000001fffcd7819 */ /* 0x000fc400000114d3 */
[----:B------:R-:W-:Y:S01]  /*8cf0*/  LEA.HI R40, R40, R216, RZ, 0x6 ;  /* 0x000000d828287211 */ /* 0x000fe200078f30ff */
[----:B------:R-:W-:Y:S01]  /*8d00*/  IMAD R5, R204, 0x14, RZ ;  /* 0x00000014cc057824 */ /* 0x000fe200078e02ff */
[----:B------:R-:W-:Y:S01]  /*8d10*/  LOP3.LUT R6, R6, 0x30, R7, 0x78, !PT ;  /* 0x0000003006067812 */ /* 0x000fe200078e7807 */
[----:B------:R-:W-:Y:S01]  /*8d20*/  IMAD R13, R205, 0x14, RZ ;  /* 0x00000014cd0d7824 */ /* 0x000fe200078e02ff */
[----:B------:R-:W-:Y:S01]  /*8d30*/  LOP3.LUT R212, R212, 0x800, RZ, 0xc0, !PT ;  /* 0x00000800d4d47812 */ /* 0x000fe200078ec0ff */
[----:B------:R-:W-:Y:S01]  /*8d40*/  IMAD.IADD R9, R9, 0x1, R5 ;  /* 0x0000000109097824 */ /* 0x000fe200078e0205 */
[-C--:B------:R-:W-:Y:S01]  /*8d50*/  LEA.HI.X.SX32 R34, R53, R47.reuse, 0x1, P0 ;  /* 0x0000002f35227211 */ /* 0x080fe200000f0eff */
[----:B------:R-:W-:Y:S01]  /*8d60*/  IMAD.MOV.U32 R5, RZ, RZ, R8 ;  /* 0x000000ffff057224 */ /* 0x000fe200078e0008 */
[-C--:B------:R-:W-:Y:S01]  /*8d70*/  LEA.HI.X.SX32 R111, R68, R47.reuse, 0x1, P2 ;  /* 0x0000002f446f7211 */ /* 0x080fe200010f0eff */
[----:B------:R-:W-:Y:S01]  /*8d80*/  IMAD.IADD R7, R11, 0x1, R13 ;  /* 0x000000010b077824 */ /* 0x000fe200078e020d */
[-C--:B------:R-:W-:Y:S01]  /*8d90*/  LEA.HI.X.SX32 R109, R70, R47.reuse, 0x1, P1 ;  /* 0x0000002f466d7211 */ /* 0x080fe200008f0eff */
[----:B------:R-:W-:Y:S01]  /*8da0*/  IMAD.MOV.U32 R8, RZ, RZ, R10 ;  /* 0x000000ffff087224 */ /* 0x000fe200078e000a */
[-C--:B------:R-:W-:Y:S01]  /*8db0*/  LEA.HI.X.SX32 R107, R72, R47.reuse, 0x1, P4 ;  /* 0x0000002f486b7211 */ /* 0x080fe200020f0eff */
[----:B------:R-:W-:Y:S01]  /*8dc0*/  IMAD.MOV.U32 R10, RZ, RZ, 0x4 ;  /* 0x00000004ff0a7424 */ /* 0x000fe200078e00ff */
[-C--:B------:R-:W-:Y:S01]  /*8dd0*/  LEA.HI.X.SX32 R105, R74, R47.reuse, 0x1, P5 ;  /* 0x0000002f4a697211 */ /* 0x080fe200028f0eff */
[----:B------:R-:W-:Y:S01]  /*8de0*/  IMAD.MOV.U32 R11, RZ, RZ, -0x1 ;  /* 0xffffffffff0b7424 */ /* 0x000fe200078e00ff */
[-C--:B------:R-:W-:Y:S01]  /*8df0*/  LEA.HI.X.SX32 R36, R76, R47.reuse, 0x1, P3 ;  /* 0x0000002f4c247211 */ /* 0x080fe200018f0eff */
[----:B------:R-:W-:Y:S01]  /*8e00*/  IMAD.SHL.U32 R13, R44, 0x4, RZ ;  /* 0x000000042c0d7824 */ /* 0x000fe200078e00ff */
[----:B------:R-:W-:Y:S01]  /*8e10*/  LEA.HI.X.SX32 R38, R78, R47, 0x1, P6 ;  /* 0x0000002f4e267211 */ /* 0x000fe200030f0eff */
[----:B------:R-:W-:Y:S01]  /*8e20*/  CS2R R76, SRZ ;  /* 0x00000000004c7805 */ /* 0x000fe2000001ff00 */
[----:B------:R-:W-:Y:S01]  /*8e30*/  SHF.R.S32.HI R40, RZ, 0x6, R40 ;  /* 0x00000006ff287819 */ /* 0x000fe20000011428 */
[----:B------:R-:W-:Y:S01]  /*8e40*/  CS2R R78, SRZ ;  /* 0x00000000004e7805 */ /* 0x000fe2000001ff00 */
[----:B------:R-:W-:Y:S01]  /*8e50*/  LOP3.LUT R41, R41, 0x5c, R235, 0x78, !PT ;  /* 0x0000005c29297812 */ /* 0x000fe200078e78eb */
[----:B------:R-:W-:Y:S01]  /*8e60*/  CS2R R72, SRZ ;  /* 0x0000000000487805 */ /* 0x000fe2000001ff00 */
[----:B------:R-:W-:Y:S01]  /*8e70*/  LOP3.LUT R6, R6, R212, RZ, 0xfc, !PT ;  /* 0x000000d406067212 */ /* 0x000fe200078efcff */
[----:B------:R-:W-:Y:S01]  /*8e80*/  CS2R R74, SRZ ;  /* 0x00000000004a7805 */ /* 0x000fe2000001ff00 */
[----:B------:R-:W-:Y:S01]  /*8e90*/  SHF.L.U64.HI R14, R20, 0x2, R17 ;  /* 0x00000002140e7819 */ /* 0x000fe20000010211 */
[C---:B------:R-:W-:Y:S01]  /*8ea0*/  IMAD.SHL.U32 R17, R18.reuse, 0x4, RZ ;  /* 0x0000000412117824 */ /* 0x040fe200078e00ff */
[----:B------:R-:W-:-:S02]  /*8eb0*/  SHF.L.U64.HI R16, R18, 0x2, R16 ;  /* 0x0000000212107819 */ /* 0x000fc40000010210 */
[C---:B------:R-:W-:Y:S01]  /*8ec0*/  SHF.L.U64.HI R203, R202.reuse, 0x2, R203 ;  /* 0x00000002cacb7819 */ /* 0x040fe200000102cb */
[----:B------:R-:W-:Y:S01]  /*8ed0*/  IMAD.SHL.U32 R202, R202, 0x4, RZ ;  /* 0x00000004caca7824 */ /* 0x000fe200078e00ff */
        /* <DEDUP_REMOVED lines=120> */
[----:B------:R-:W-:-:S02]  /*9660*/  SHF.L.U64.HI R12, R44, 0x2, R45 ;  /* 0x000000022c0c7819 */ /* 0x000fc4000001022d */
[----:B------:R-:W-:Y:S02]  /*9670*/  SHF.L.U64.HI R204, R210, 0x2, R204 ;  /* 0x00000002d2cc7819 */ /* 0x000fe400000102cc */
[----:B------:R-:W-:Y:S02]  /*9680*/  SHF.L.U64.HI R205, R211, 0x2, R205 ;  /* 0x00000002d3cd7819 */ /* 0x000fe400000102cd */
[----:B------:R-:W-:Y:S02]  /*9690*/  IADD3 R214, R40, -0x5, RZ ;  /* 0xfffffffb28d67810 */ /* 0x000fe40007ffe0ff */
[----:B------:R-:W-:Y:S02]  /*96a0*/  LOP3.LUT R213, R41, 0x20, RZ, 0x3c, !PT ;  /* 0x0000002029d57812 */ /* 0x000fe400078e3cff */
[----:B------:R-:W-:Y:S02]  /*96b0*/  LOP3.LUT R206, R6, 0x40, RZ, 0x3c, !PT ;  /* 0x0000004006ce7812 */ /* 0x000fe400078e3cff */
.L_x_2:
[----:B------:R-:W-:-:S04]  /*96c0*/  DEPBAR.LE SB0, 0x8 ;  /* 0x000082000000791a */ /* 0x000fc80000000000 */
[----:B------:R-:W-:Y:S01]  /*96d0*/  IADD3 R11, R11, 0x1, RZ ;  /* 0x000000010b0b7810 */ /* 0x000fe20007ffe0ff */
[----:B------:R-:W-:Y:S01]  /*96e0*/  BAR.SYNC.DEFER_BLOCKING 0x0 ;  /* 0x0000000000007b1d */ /* 0x000fe20000010000 */
[C---:B------:R-:W-:Y:S02]  /*96f0*/  ISETP.GE.AND P1, PT, R0.reuse, UR5, PT ;  /* 0x0000000500007c0c */ /* 0x040fe4000bf26270 */
[C---:B------:R-:W-:Y:S02]  /*9700*/  ISETP.GT.AND P0, PT, R11.reuse, 0x4, PT ;  /* 0x000000040b00780c */ /* 0x040fe40003f04270 */
[----:B------:R-:W-:Y:S02]  /*9710*/  LOP3.LUT R215, R0, 0x4, RZ, 0xfc, !PT ;  /* 0x0000000400d77812 */ /* 0x000fe400078efcff */
[----:B------:R-:W-:Y:S02]  /*9720*/  SEL R11, R11, RZ, !P0 ;  /* 0x000000ff0b0b7207 */ /* 0x000fe40004000000 */
[----:B------:R-:W-:Y:S01]  /*9730*/  ISETP.LE.AND P0, PT, R214, UR4, PT ;  /* 0x00000004d6007c0c */ /* 0x000fe2000bf03270 */
[----:B------:R-:W-:Y:S01]  /*9740*/  UIADD3 UR4, UR4, 0x1, URZ ;  /* 0x0000000104047890 */ /* 0x000fe2000fffe03f */
[----:B------:R-:W-:Y:S01]  /*9750*/  IADD3 R10, R10, 0x1, RZ ;  /* 0x000000010a0a7810 */ /* 0x000fe20007ffe0ff */
[----:B------:R-:W-:Y:S01]  /*9760*/  IMAD R42, R11, 0x4000, R41 ;  /* 0x000040000b2a7824 */ /* 0x000fe200078e0229 */
[----:B------:R-:W-:Y:S01]  /*9770*/  ISETP.GE.AND P2, PT, R215, UR5, PT ;  /* 0x00000005d7007c0c */ /* 0x000fe2000bf46270 */
[C---:B------:R-:W-:Y:S01]  /*9780*/  IMAD R43, R11.reuse, 0x4000, R213 ;  /* 0x000040000b2b7824 */ /* 0x040fe200078e02d5 */
[----:B------:R-:W-:Y:S01]  /*9790*/  LOP3.LUT R215, R0, 0x8, RZ, 0xfc, !PT ;  /* 0x0000000800d77812 */ /* 0x000fe200078efcff */
[----:B------:R-:W-:-:S02]  /*97a0*/  IMAD R44, R11, 0x4000, R6 ;  /* 0x000040000b2c7824 */ /* 0x000fc400078e0206 */
[----:B------:R-:W-:Y:S01]  /*97b0*/  IMAD R45, R11, 0x4000, R206 ;  /* 0x000040000b2d7824 */ /* 0x000fe200078e02ce */
[----:B------:R-:W-:Y:S04]  /*97c0*/  LDS R60, [R42+0x80] ;  /* 0x000080002a3c7984 */ /* 0x000fe80000000800 */
[----:B------:R-:W-:Y:S04]  /*97d0*/  LDS R62, [R42+0x480] ;  /* 0x000480002a3e7984 */ /* 0x000fe80000000800 */
[----:B------:R-:W-:Y:S04]  /*97e0*/  LDS R61, [R43+0x80] ;  /* 0x000080002b3d7984 */ /* 0x000fe80000000800 */
[----:B------:R-:W-:Y:S04]  /*97f0*/  LDS R63, [R43+0x480] ;  /* 0x000480002b3f7984 */ /* 0x000fe80000000800 */
[----:B------:R-:W1:Y:S04]  /*9800*/  LDSM.16.M88.4 R52, [R44+0x14000] ;  /* 0x014000002c34783b */ /* 0x000e680000000200 */
[----:B------:R-:W-:Y:S04]  /*9810*/  LDS R100, [R42] ;  /* 0x000000002a647984 */ /* 0x000fe80000000800 */
[----:B------:R-:W-:Y:S04]  /*9820*/  LDS R102, [R42+0x400] ;  /* 0x000400002a667984 */ /* 0x000fe80000000800 */
[----:B------:R-:W-:Y:S04]  /*9830*/  LDS R101, [R43] ;  /* 0x000000002b657984 */ /* 0x000fe80000000800 */
[----:B------:R-:W2:Y:S04]  /*9840*/  LDS R103, [R43+0x400] ;  /* 0x000400002b677984 */ /* 0x000ea80000000800 */
[----:B------:R-:W3:Y:S04]  /*9850*/  LDSM.16.M88.4 R64, [R44+0x15000] ;  /* 0x015000002c40783b */ /* 0x000ee80000000200 */
[----:B------:R-:W4:Y:S04]  /*9860*/  LDSM.16.M88.4 R68, [R44+0x16000] ;  /* 0x016000002c44783b */ /* 0x000f280000000200 */
[----:B------:R-:W-:Y:S04]  /*9870*/  LDS R46, [R42+0x3c80] ;  /* 0x003c80002a2e7984 */ /* 0x000fe80000000800 */
[----:B------:R-:W-:Y:S01]  /*9880*/  LDS R47, [R43+0x3c80] ;  /* 0x003c80002b2f7984 */ /* 0x000fe20000000800 */
[-C--:B-1----:R-:W-:Y:S03]  /*9890*/  HMMA.1688.F32.TF32 R96, R60, R52.reuse, R92 ;  /* 0x000000343c60723c */ /* 0x082fe6000008105c */
[----:B------:R-:W1:Y:S05]  /*98a0*/  LDSM.16.M88.4 R92, [R44+0x17000] ;  /* 0x017000002c5c783b */ /* 0x000e6a0000000200 */
[C---:B--2---:R-:W-:Y:S08]  /*98b0*/  HMMA.1688.F32.TF32 R88, R100.reuse, R52, R88 ;  /* 0x000000346458723c */ /* 0x044ff00000081058 */
[C---:B---3--:R-:W-:Y:S08]  /*98c0*/  HMMA.1688.F32.TF32 R84, R100.reuse, R64, R84 ;  /* 0x000000406454723c */ /* 0x048ff00000081054 */
[----:B----4-:R-:W-:Y:S08]  /*98d0*/  HMMA.1688.F32.TF32 R80, R100, R68, R80 ;  /* 0x000000446450723c */ /* 0x010ff00000081050 */
[----:B------:R-:W-:Y:S08]  /*98e0*/  HMMA.1688.F32.TF32 R72, R60, R64, R72 ;  /* 0x000000403c48723c */ /* 0x000ff00000081048 */
[----:B-1----:R-:W-:Y:S01]  /*98f0*/  HMMA.1688.F32.TF32 R76, R100, R92, R76 ;  /* 0x0000005c644c723c */ /* 0x002fe2000008104c */
[----:B------:R-:W-:Y:S04]  /*9900*/  LDS R100, [R42+0x800] ;  /* 0x000800002a647984 */ /* 0x000fe80000000800 */
[----:B------:R-:W-:Y:S03]  /*9910*/  LDS R102, [R42+0xc00] ;  /* 0x000c00002a667984 */ /* 0x000fe60000000800 */
[C---:B------:R-:W-:Y:S01]  /*9920*/  HMMA.1688.F32.TF32 R48, R60.reuse, R68, R48 ;  /* 0x000000443c30723c */ /* 0x040fe20000081030 */
[----:B------:R-:W-:Y:S04]  /*9930*/  LDS R101, [R43+0x800] ;  /* 0x000800002b657984 */ /* 0x000fe80000000800 */
[----:B------:R-:W1:Y:S03]  /*9940*/  LDS R103, [R43+0xc00] ;  /* 0x000c00002b677984 */ /* 0x000e660000000800 */
[----:B------:R-:W-:Y:S01]  /*9950*/  HMMA.1688.F32.TF32 R56, R60, R92, R56 ;  /* 0x0000005c3c38723c */ /* 0x000fe20000081038 */
[----:B------:R-:W-:Y:S04]  /*9960*/  LDS R60, [R42+0x880] ;  /* 0x000880002a3c7984 */ /* 0x000fe80000000800 */
[----:B------:R-:W-:Y:S04]  /*9970*/  LDS R62, [R42+0xc80] ;  /* 0x000c80002a3e7984 */ /* 0x000fe80000000800 */
[----:B------:R-:W-:Y:S04]  /*9980*/  LDS R61, [R43+0x880] ;  /* 0x000880002b3d7984 */ /* 0x000fe80000000800 */
[----:B------:R-:W2:Y:S01]  /*9990*/  LDS R63, [R43+0xc80] ;  /* 0x000c80002b3f7984 */ /* 0x000ea20000000800 */
[C---:B-1----:R-:W-:Y:S08]  /*99a0*/  HMMA.1688.F32.TF32 R88, R100.reuse, R54, R88 ;  /* 0x000000366458723c */ /* 0x042ff00000081058 */
[C---:B------:R-:W-:Y:S08]  /*99b0*/  HMMA.1688.F32.TF32 R84, R100.reuse, R66, R84 ;  /* 0x000000426454723c */ /* 0x040ff00000081054 */
[C---:B------:R-:W-:Y:S08]  /*99c0*/  HMMA.1688.F32.TF32 R80, R100.reuse, R70, R80 ;  /* 0x000000466450723c */ /* 0x040ff00000081050 */
[----:B------:R-:W-:Y:S01]  /*99d0*/  HMMA.1688.F32.TF32 R76, R100, R94, R76 ;  /* 0x0000005e644c723c */ /* 0x000fe2000008104c */
[----:B------:R-:W-:Y:S04]  /*99e0*/  LDS R100, [R42+0x1000] ;  /* 0x001000002a647984 */ /* 0x000fe80000000800 */
[----:B------:R-:W-:Y:S03]  /*99f0*/  LDS R102, [R42+0x1400] ;  /* 0x001400002a667984 */ /* 0x000fe60000000800 */
[C---:B--2---:R-:W-:Y:S01]  /*9a00*/  HMMA.1688.F32.TF32 R52, R60.reuse, R54, R96 ;  /* 0x000000363c34723c */ /* 0x044fe20000081060 */
[----:B------:R-:W-:Y:S04]  /*9a10*/  LDS R96, [R42+0x1080] ;  /* 0x001080002a607984 */ /* 0x000fe80000000800 */
[----:B------:R-:W-:Y:S03]  /*9a20*/  LDS R98, [R42+0x1480] ;  /* 0x001480002a627984 */ /* 0x000fe60000000800 */
[C---:B------:R-:W-:Y:S01]  /*9a30*/  HMMA.1688.F32.TF32 R64, R60.reuse, R66, R72 ;  /* 0x000000423c40723c */ /* 0x040fe20000081048 */
[----:B------:R-:W-:Y:S04]  /*9a40*/  LDS R97, [R43+0x1080] ;  /* 0x001080002b617984 */ /* 0x000fe80000000800 */
[----:B------:R-:W-:Y:S03]  /*9a50*/  LDS R99, [R43+0x1480] ;  /* 0x001480002b637984 */ /* 0x000fe60000000800 */
[C---:B------:R-:W-:Y:S01]  /*9a60*/  HMMA.1688.F32.TF32 R68, R60.reuse, R70, R48 ;  /* 0x000000463c44723c */ /* 0x040fe20000081030 */
[----:B------:R-:W1:Y:S04]  /*9a70*/  LDSM.16.M88.4 R48, [R45+0x14000] ;  /* 0x014000002d30783b */ /* 0x000e680000000200 */
[----:B------:R-:W-:Y:S03]  /*9a80*/  LDS R101, [R43+0x1000] ;  /* 0x001000002b657984 */ /* 0x000fe60000000800 */
[----:B------:R-:W-:Y:S01]  /*9a90*/  HMMA.1688.F32.TF32 R92, R60, R94, R56 ;  /* 0x0000005e3c5c723c */ /* 0x000fe20000081038 */
[----:B------:R-:W2:Y:S04]  /*9aa0*/  LDSM.16.M88.4 R56, [R45+0x15000] ;  /* 0x015000002d38783b */ /* 0x000ea80000000200 */
[----:B------:R-:W3:Y:S04]  /*9ab0*/  LDSM.16.M88.4 R60, [R45+0x16000] ;  /* 0x016000002d3c783b */ /* 0x000ee80000000200 */
[----:B------:R-:W4:Y:S04]  /*9ac0*/  LDS R103, [R43+0x1400] ;  /* 0x001400002b677984 */ /* 0x000f280000000800 */
[----:B------:R-:W5:Y:S01]  /*9ad0*/  LDSM.16.M88.4 R72, [R45+0x17000] ;  /* 0x017000002d48783b */ /* 0x000f620000000200 */
[C---:B-1----:R-:W-:Y:S08]  /*9ae0*/  HMMA.1688.F32.TF32 R52, R96.reuse, R48, R52 ;  /* 0x000000306034723c */ /* 0x042ff00000081034 */
[C---:B--2---:R-:W-:Y:S08]  /*9af0*/  HMMA.1688.F32.TF32 R64, R96.reuse, R56, R64 ;  /* 0x000000386040723c */ /* 0x044ff00000081040 */
[----:B---3--:R-:W-:Y:S08]  /*9b00*/  HMMA.1688.F32.TF32 R68, R96, R60, R68 ;  /* 0x0000003c6044723c */ /* 0x008ff00000081044 */
[C---:B----4-:R-:W-:Y:S08]  /*9b10*/  HMMA.1688.F32.TF32 R88, R100.reuse, R48, R88 ;  /* 0x000000306458723c */ /* 0x050ff00000081058 */
[C---:B------:R-:W-:Y:S01]  /*9b20*/  HMMA.1688.F32.TF32 R84, R100.reuse, R56, R84 ;  /* 0x000000386454723c */ /* 0x040fe20000081054 */
[----:B------:R-:W-:Y:S04]  /*9b30*/  LDS R56, [R42+0x2080] ;  /* 0x002080002a387984 */ /* 0x000fe80000000800 */
[----:B------:R-:W-:Y:S03]  /*9b40*/  LDS R57, [R43+0x2080] ;  /* 0x002080002b397984 */ /* 0x000fe60000000800 */
[C---:B------:R-:W-:Y:S01]  /*9b50*/  HMMA.1688.F32.TF32 R80, R100.reuse, R60, R80 ;  /* 0x0000003c6450723c */ /* 0x040fe20000081050 */
[----:B------:R-:W-:Y:S04]  /*9b60*/  LDS R60, [R42+0x2000] ;  /* 0x002000002a3c7984 */ /* 0x000fe80000000800 */
[----:B------:R-:W-:Y:S03]  /*9b70*/  LDS R61, [R43+0x2000] ;  /* 0x002000002b3d7984 */ /* 0x000fe60000000800 */
[-C--:B-----5:R-:W-:Y:S01]  /*9b80*/  HMMA.1688.F32.TF32 R76, R100, R72.reuse, R76 ;  /* 0x00000048644c723c */ /* 0x0a0fe2000008104c */
[----:B------:R-:W-:Y:S04]  /*9b90*/  LDS R100, [R42+0x1800] ;  /* 0x001800002a647984 */ /* 0x000fe80000000800 */
[----:B------:R-:W-:Y:S03]  /*9ba0*/  LDS R102, [R42+0x1c00] ;  /* 0x001c00002a667984 */ /* 0x000fe60000000800 */
[----:B------:R-:W-:Y:S01]  /*9bb0*/  HMMA.1688.F32.TF32 R96, R96, R72, R92 ;  /* 0x000000486060723c */ /* 0x000fe2000008105c */
[----:B------:R-:W-:Y:S04]  /*9bc0*/  LDS R101, [R43+0x1800] ;  /* 0x001800002b657984 */ /* 0x000fe80000000800 */
[----:B------:R-:W1:Y:S04]  /*9bd0*/  LDS R103, [R43+0x1c00] ;  /* 0x001c00002b677984 */ /* 0x000e680000000800 */
[----:B------:R-:W-:Y:S04]  /*9be0*/  LDS R92, [R42+0x1880] ;  /* 0x001880002a5c7984 */ /* 0x000fe80000000800 */
[----:B------:R-:W-:Y:S04]  /*9bf0*/  LDS R94, [R42+0x1c80] ;  /* 0x001c80002a5e7984 */ /* 0x000fe80000000800 */
[----:B------:R-:W-:Y:S04]  /*9c00*/  LDS R93, [R43+0x1880] ;  /* 0x001880002b5d7984 */ /* 0x000fe80000000800 */
[----:B------:R-:W2:Y:S01]  /*9c10*/  LDS R95, [R43+0x1c80] ;  /* 0x001c80002b5f7984 */ /* 0x000ea20000000800 */
[C---:B-1----:R-:W-:Y:S08]  /*9c20*/  HMMA.1688.F32.TF32 R88, R100.reuse, R50, R88 ;  /* 0x000000326458723c */ /* 0x042ff00000081058 */
[----:B------:R-:W-:Y:S08]  /*9c30*/  HMMA.1688.F32.TF32 R84, R100, R58, R84 ;  /* 0x0000003a6454723c */ /* 0x000ff00000081054 */
[C---:B--2---:R-:W-:Y:S01]  /*9c40*/  HMMA.1688.F32.TF32 R52, R92.reuse, R50, R52 ;  /* 0x000000325c34723c */ /* 0x044fe20000081034 */
[----:B------:R-:W-:Y:S07]  /*9c50*/  LDSM.16.M88.4 R48, [R44+0x14080] ;  /* 0x014080002c30783b */ /* 0x000fee0000000200 */
[C---:B------:R-:W-:Y:S01]  /*9c60*/  HMMA.1688.F32.TF32 R64, R92.reuse, R58, R64 ;  /* 0x0000003a5c40723c */ /* 0x040fe20000081040 */
[----:B------:R-:W-:Y:S04]  /*9c70*/  LDS R58, [R42+0x2480] ;  /* 0x002480002a3a7984 */ /* 0x000fe80000000800 */
[----:B------:R-:W1:Y:S03]  /*9c80*/  LDS R59, [R43+0x2480] ;  /* 0x002480002b3b7984 */ /* 0x000e660000000800 */
[C---:B------:R-:W-:Y:S08]  /*9c90*/  HMMA.1688.F32.TF32 R68, R92.reuse, R62, R68 ;  /* 0x0000003e5c44723c */ /* 0x040ff00000081044 */
[----:B------:R-:W-:Y:S08]  /*9ca0*/  HMMA.1688.F32.TF32 R96, R92, R74, R96 ;  /* 0x0000004a5c60723c */ /* 0x000ff00000081060 */
[C---:B------:R-:W-:Y:S01]  /*9cb0*/  HMMA.1688.F32.TF32 R80, R100.reuse, R62, R80 ;  /* 0x0000003e6450723c */ /* 0x040fe20000081050 */
[----:B------:R-:W-:Y:S04]  /*9cc0*/  LDS R62, [R42+0x2400] ;  /* 0x002400002a3e7984 */ /* 0x000fe80000000800 */
[----:B------:R-:W2:Y:S03]  /*9cd0*/  LDS R63, [R43+0x2400] ;  /* 0x002400002b3f7984 */ /* 0x000ea60000000800 */
[----:B------:R-:W-:Y:S01]  /*9ce0*/  HMMA.1688.F32.TF32 R76, R100, R74, R76 ;  /* 0x0000004a644c723c */ /* 0x000fe2000008104c */
[----:B------:R-:W3:Y:S04]  /*9cf0*/  LDSM.16.M88.4 R72, [R44+0x16080] ;  /* 0x016080002c48783b */ /* 0x000ee80000000200 */
[----:B------:R-:W-:Y:S03]  /*9d00*/  LDSM.16.M88.4 R100, [R44+0x17080] ;  /* 0x017080002c64783b */ /* 0x000fe60000000200 */
[-C--:B-1----:R-:W-:Y:S01]  /*9d10*/  HMMA.1688.F32.TF32 R92, R56, R48.reuse, R52 ;  /* 0x00000030385c723c */ /* 0x082fe20000081034 */
[----:B------:R-:W1:Y:S04]  /*9d20*/  LDSM.16.M88.4 R52, [R44+0x15080] ;  /* 0x015080002c34783b */ /* 0x000e680000000200 */
[----:B------:R-:W-:Y:S03]  /*9d30*/  LDS R44, [R42+0x3880] ;  /* 0x003880002a2c7984 */ /* 0x000fe60000000800 */
[C---:B--2---:R-:W-:Y:S08]  /*9d40*/  HMMA.1688.F32.TF32 R88, R60.reuse, R48, R88 ;  /* 0x000000303c58723c */ /* 0x044ff00000081058 */
[-C--:B---3--:R-:W-:Y:S08]  /*9d50*/  HMMA.1688.F32.TF32 R80, R60, R72.reuse, R80 ;  /* 0x000000483c50723c */ /* 0x088ff00000081050 */
[----:B------:R-:W-:Y:S08]  /*9d60*/  HMMA.1688.F32.TF32 R68, R56, R72, R68 ;  /* 0x000000483844723c */ /* 0x000ff00000081044 */
[-C--:B-1----:R-:W-:Y:S08]  /*9d70*/  HMMA.1688.F32.TF32 R84, R60, R52.reuse, R84 ;  /* 0x000000343c54723c */ /* 0x082ff00000081054 */
[----:B------:R-:W-:Y:S08]  /*9d80*/  HMMA.1688.F32.TF32 R64, R56, R52, R64 ;  /* 0x000000343840723c */ /* 0x000ff00000081040 */
[-C--:B------:R-:W-:Y:S01]  /*9d90*/  HMMA.1688.F32.TF32 R76, R60, R100.reuse, R76 ;  /* 0x000000643c4c723c */ /* 0x080fe2000008104c */
        /* <DEDUP_REMOVED lines=8> */
[----:B------:R-:W2:Y:S04]  /*9e20*/  LDS R59, [R43+0x2c80] ;  /* 0x002c80002b3b7984 */ /* 0x000ea80000000800 */
[----:B------:R-:W-:Y:S04]  /*9e30*/  LDS R100, [R42+0x3000] ;  /* 0x003000002a647984 */ /* 0x000fe80000000800 */
[----:B------:R-:W-:Y:S01]  /*9e40*/  LDS R101, [R43+0x3000] ;  /* 0x003000002b657984 */ /* 0x000fe20000000800 */
[C---:B-1----:R-:W-:Y:S08]  /*9e50*/  HMMA.1688.F32.TF32 R88, R60.reuse, R50, R88 ;  /* 0x000000323c58723c */ /* 0x042ff00000081058 */
[C---:B------:R-:W-:Y:S08]  /*9e60*/  HMMA.1688.F32.TF32 R84, R60.reuse, R54, R84 ;  /* 0x000000363c54723c */ /* 0x040ff00000081054 */
[C---:B------:R-:W-:Y:S08]  /*9e70*/  HMMA.1688.F32.TF32 R80, R60.reuse, R74, R80 ;  /* 0x0000004a3c50723c */ /* 0x040ff00000081050 */
[----:B------:R-:W-:Y:S01]  /*9e80*/  HMMA.1688.F32.TF32 R76, R60, R102, R76 ;  /* 0x000000663c4c723c */ /* 0x000fe2000008104c */
[----:B------:R-:W-:Y:S04]  /*9e90*/  LDS R60, [R42+0x3080] ;  /* 0x003080002a3c7984 */ /* 0x000fe80000000800 */
[----:B------:R-:W-:Y:S03]  /*9ea0*/  LDS R62, [R42+0x3480] ;  /* 0x003480002a3e7984 */ /* 0x000fe60000000800 */
[C---:B--2---:R-:W-:Y:S01]  /*9eb0*/  HMMA.1688.F32.TF32 R92, R56.reuse, R50, R92 ;  /* 0x00000032385c723c */ /* 0x044fe2000008105c */
[----:B------:R-:W-:Y:S04]  /*9ec0*/  LDSM.16.M88.4 R48, [R45+0x14080] ;  /* 0x014080002d30783b */ /* 0x000fe80000000200 */
[----:B------:R-:W-:Y:S03]  /*9ed0*/  LDS R61, [R43+0x3080] ;  /* 0x003080002b3d7984 */ /* 0x000fe60000000800 */
[C---:B------:R-:W-:Y:S01]  /*9ee0*/  HMMA.1688.F32.TF32 R64, R56.reuse, R54, R64 ;  /* 0x000000363840723c */ /* 0x040fe20000081040 */
[----:B------:R-:W-:Y:S04]  /*9ef0*/  LDSM.16.M88.4 R52, [R45+0x16080] ;  /* 0x016080002d34783b */ /* 0x000fe80000000200 */
[----:B------:R-:W1:Y:S03]  /*9f00*/  LDS R63, [R43+0x3480] ;  /* 0x003480002b3f7984 */ /* 0x000e660000000800 */
[C---:B------:R-:W-:Y:S01]  /*9f10*/  HMMA.1688.F32.TF32 R68, R56.reuse, R74, R68 ;  /* 0x0000004a3844723c */ /* 0x040fe20000081044 */
[----:B------:R-:W2:Y:S07]  /*9f20*/  LDSM.16.M88.4 R72, [R45+0x15080] ;  /* 0x015080002d48783b */ /* 0x000eae0000000200 */
[----:B------:R-:W-:Y:S01]  /*9f30*/  HMMA.1688.F32.TF32 R96, R56, R102, R96 ;  /* 0x000000663860723c */ /* 0x000fe20000081060 */
[----:B------:R-:W-:Y:S04]  /*9f40*/  LDS R102, [R42+0x3400] ;  /* 0x003400002a667984 */ /* 0x000fe80000000800 */
[----:B------:R-:W3:Y:S04]  /*9f50*/  LDS R103, [R43+0x3400] ;  /* 0x003400002b677984 */ /* 0x000ee80000000800 */
[----:B------:R-:W4:Y:S04]  /*9f60*/  LDSM.16.M88.4 R56, [R45+0x17080] ;  /* 0x017080002d38783b */ /* 0x000f280000000200 */
[----:B------:R-:W5:Y:S01]  /*9f70*/  LDS R45, [R43+0x3880] ;  /* 0x003880002b2d7984 */ /* 0x000f620000000800 */
[C---:B-1----:R-:W-:Y:S08]  /*9f80*/  HMMA.1688.F32.TF32 R92, R60.reuse, R48, R92 ;  /* 0x000000303c5c723c */ /* 0x042ff0000008105c */
[----:B--2---:R-:W-:Y:S08]  /*9f90*/  HMMA.1688.F32.TF32 R64, R60, R72, R64 ;  /* 0x000000483c40723c */ /* 0x004ff00000081040 */
[C---:B---3--:R-:W-:Y:S08]  /*9fa0*/  HMMA.1688.F32.TF32 R88, R100.reuse, R48, R88 ;  /* 0x000000306458723c */ /* 0x048ff00000081058 */
[C---:B------:R-:W-:Y:S08]  /*9fb0*/  HMMA.1688.F32.TF32 R84, R100.reuse, R72, R84 ;  /* 0x000000486454723c */ /* 0x040ff00000081054 */
[C---:B------:R-:W-:Y:S08]  /*9fc0*/  HMMA.1688.F32.TF32 R80, R100.reuse, R52, R80 ;  /* 0x000000346450723c */ /* 0x040ff00000081050 */
[----:B----4-:R-:W-:Y:S01]  /*9fd0*/  HMMA.1688.F32.TF32 R76, R100, R56, R76 ;  /* 0x00000038644c723c */ /* 0x010fe2000008104c */
[----:B------:R-:W-:Y:S04]  /*9fe0*/  LDS R100, [R42+0x3800] ;  /* 0x003800002a647984 */ /* 0x000fe80000000800 */
[----:B------:R1:W-:Y:S03]  /*9ff0*/  LDS R102, [R42+0x3c00] ;  /* 0x003c00002a667984 */ /* 0x0003e60000000800 */
[----:B------:R-:W-:Y:S01]  /*a000*/  HMMA.1688.F32.TF32 R68, R60, R52, R68 ;  /* 0x000000343c44723c */ /* 0x000fe20000081044 */
[----:B------:R-:W-:Y:S04]  /*a010*/  LDS R101, [R43+0x3800] ;  /* 0x003800002b657984 */ /* 0x000fe80000000800 */
[----:B------:R-:W2:Y:S01]  /*a020*/  LDS R103, [R43+0x3c00] ;  /* 0x003c00002b677984 */ /* 0x000ea20000000800 */
[----:B-1----:R-:W-:-:S02]  /*a030*/  SEL R42, RZ, 0x4, P1 ;  /* 0x00000004ff2a7807 */ /* 0x002fc40000800000 */
[----:B------:R-:W-:Y:S01]  /*a040*/  HMMA.1688.F32.TF32 R96, R60, R56, R96 ;  /* 0x000000383c60723c */ /* 0x000fe20000081060 */
[----:B------:R-:W-:Y:S02]  /*a050*/  ISETP.GT.AND P1, PT, R10, 0x4, PT ;  /* 0x000000040a00780c */ /* 0x000fe40003f24270 */
[----:B------:R-:W-:Y:S02]  /*a060*/  SEL R42, R42, RZ, !P0 ;  /* 0x000000ff2a2a7207 */ /* 0x000fe40004000000 */
[----:B------:R-:W-:Y:S02]  /*a070*/  SEL R10, R10, RZ, !P1 ;  /* 0x000000ff0a0a7207 */ /* 0x000fe40004800000 */
[----:B------:R-:W-:Y:S01]  /*a080*/  ISETP.NE.U32.AND P3, PT, R42, RZ, PT ;  /* 0x000000ff2a00720c */ /* 0x000fe20003f65070 */
[----:B-----5:R-:W-:Y:S01]  /*a090*/  HMMA.1688.F32.TF32 R92, R44, R50, R92 ;  /* 0x000000322c5c723c */ /* 0x020fe2000008105c */
[----:B------:R-:W-:Y:S01]  /*a0a0*/  BAR.SYNC.DEFER_BLOCKING 0x0 ;  /* 0x0000000000007b1d */ /* 0x000fe20000010000 */
[----:B------:R-:W-:-:S02]  /*a0b0*/  ISETP.GE.AND P1, PT, R215, UR5, PT ;  /* 0x00000005d7007c0c */ /* 0x000fc4000bf26270 */
[C---:B------:R-:W-:Y:S02]  /*a0c0*/  LOP3.LUT R215, R0.reuse, 0xc, RZ, 0xfc, !PT ;  /* 0x0000000c00d77812 */ /* 0x040fe400078efcff */
[----:B------:R-:W-:Y:S02]  /*a0d0*/  LOP3.LUT R52, R0, 0x14, RZ, 0xfc, !PT ;  /* 0x0000001400347812 */ /* 0x000fe400078efcff */
[C---:B--2---:R-:W-:Y:S08]  /*a0e0*/  HMMA.1688.F32.TF32 R88, R100.reuse, R50, R88 ;  /* 0x000000326458723c */ /* 0x044ff00000081058 */
[C---:B------:R-:W-:Y:S08]  /*a0f0*/  HMMA.1688.F32.TF32 R84, R100.reuse, R74, R84 ;  /* 0x0000004a6454723c */ /* 0x040ff00000081054 */
[----:B------:R-:W-:Y:S08]  /*a100*/  HMMA.1688.F32.TF32 R76, R100, R58, R76 ;  /* 0x0000003a644c723c */ /* 0x000ff0000008104c */
[C---:B------:R-:W-:Y:S08]  /*a110*/  HMMA.1688.F32.TF32 R72, R44.reuse, R74, R64 ;  /* 0x0000004a2c48723c */ /* 0x040ff00000081040 */
[C---:B------:R-:W-:Y:S08]  /*a120*/  HMMA.1688.F32.TF32 R48, R44.reuse, R54, R68 ;  /* 0x000000362c30723c */ /* 0x040ff00000081044 */
[----:B------:R-:W-:Y:S07]  /*a130*/  HMMA.1688.F32.TF32 R56, R44, R58, R96 ;  /* 0x0000003a2c38723c */ /* 0x000fee0000081060 */
[----:B------:R-:W-:Y:S01]  /*a140*/  SEL R44, RZ, 0x4, P2 ;  /* 0x00000004ff2c7807 */ /* 0x000fe20001000000 */
[----:B------:R-:W-:Y:S01]  /*a150*/  IMAD R46, R10, 0x4000, R2 ;  /* 0x000040000a2e7824 */ /* 0x000fe200078e0202 */
[----:B------:R-:W-:Y:S01]  /*a160*/  IADD3 R42, P2, R8, R35, RZ ;  /* 0x00000023082a7210 */ /* 0x000fe20007f5e0ff */
[----:B------:R-:W-:Y:S01]  /*a170*/  HMMA.1688.F32.TF32 R80, R100, R54, R80 ;  /* 0x000000366450723c */ /* 0x000fe20000081050 */
[----:B------:R-:W-:-:S03]  /*a180*/  SEL R44, R44, RZ, !P0 ;  /* 0x000000ff2c2c7207 */ /* 0x000fc60004000000 */
[----:B------:R-:W-:Y:S01]  /*a190*/  IMAD.X R43, R7, 0x1, R34, P2 ;  /* 0x00000001072b7824 */ /* 0x000fe200010e0622 */
[----:B------:R-:W-:Y:S02]  /*a1a0*/  ISETP.NE.U32.AND P4, PT, R44, RZ, PT ;  /* 0x000000ff2c00720c */ /* 0x000fe40003f85070 */
[----:B------:R-:W-:Y:S02]  /*a1b0*/  ISETP.GE.AND P2, PT, R215, UR5, PT ;  /* 0x00000005d7007c0c */ /* 0x000fe4000bf46270 */
[----:B------:R-:W-:Y:S01]  /*a1c0*/  @!PT LDS RZ, [RZ] ;  /* 0x00000000fffff984 */ /* 0x000fe20000000800 */
[----:B------:R-:W-:Y:S01]  /*a1d0*/  @!PT LDS RZ, [RZ] ;  /* 0x00000000fffff984 */ /* 0x000fe20000000800 */
[----:B------:R-:W-:Y:S01]  /*a1e0*/  @!PT LDS RZ, [RZ] ;  /* 0x00000000fffff984 */ /* 0x000fe20000000800 */
[----:B------:R1:W-:Y:S01]  /*a1f0*/  LDGSTS.E [R46], [R42.64], P3 ;  /* 0x000000002a2e7fae */ /* 0x0003e20009921846 */
[----:B------:R-:W-:Y:S02]  /*a200*/  LOP3.LUT R215, R0, 0x10, RZ, 0xfc, !PT ;  /* 0x0000001000d77812 */ /* 0x000fe400078efcff */
[----:B-1----:R-:W-:Y:S02]  /*a210*/  SEL R43, RZ, 0x4, P1 ;  /* 0x00000004ff2b7807 */ /* 0x002fe40000800000 */
[----:B------:R-:W-:-:S02]  /*a220*/  IADD3 R42, P1, R8, R31, RZ ;  /* 0x0000001f082a7210 */ /* 0x000fc40007f3e0ff */
[----:B------:R-:W-:-:S03]  /*a230*/  SEL R44, R43, RZ, !P0 ;  /* 0x000000ff2b2c7207 */ /* 0x000fc60004000000 */
[----:B------:R-:W-:Y:S01]  /*a240*/  IMAD.X R43, R7, 0x1, R30, P1 ;  /* 0x00000001072b7824 */ /* 0x000fe200008e061e */
[----:B------:R-:W-:Y:S02]  /*a250*/  ISETP.NE.U32.AND P1, PT, R44, RZ, PT ;  /* 0x000000ff2c00720c */ /* 0x000fe40003f25070 */
[----:B------:R-:W-:Y:S02]  /*a260*/  SEL R44, RZ, 0x4, P2 ;  /* 0x00000004ff2c7807 */ /* 0x000fe40001000000 */
[----:B------:R1:W-:Y:S01]  /*a270*/  LDGSTS.E [R46+0x400], [R42.64], P4 ;  /* 0x004000002a2e7fae */ /* 0x0003e2000a121846 */
[----:B------:R-:W-:Y:S02]  /*a280*/  ISETP.GE.AND P2, PT, R215, UR5, PT ;  /* 0x00000005d7007c0c */ /* 0x000fe4000bf46270 */
[----:B------:R-:W-:Y:S01]  /*a290*/  SEL R44, R44, RZ, !P0 ;  /* 0x000000ff2c2c7207 */ /* 0x000fe20004000000 */
[----:B------:R-:W2:Y:S01]  /*a2a0*/  S2R R215, SR_TID.X ;  /* 0x0000000000d77919 */ /* 0x000ea20000002100 */
[----:B------:R-:W-:-:S04]  /*a2b0*/  SEL R47, RZ, 0x4, P2 ;  /* 0x00000004ff2f7807 */ /* 0x000fc80001000000 */
[----:B------:R-:W-:Y:S02]  /*a2c0*/  SEL R47, R47, RZ, !P0 ;  /* 0x000000ff2f2f7207 */ /* 0x000fe40004000000 */
[----:B-1----:R-:W-:-:S05]  /*a2d0*/  IADD3 R42, P3, R8, R27, RZ ;  /* 0x0000001b082a7210 */ /* 0x002fca0007f7e0ff */
[C---:B------:R-:W-:Y:S01]  /*a2e0*/  IMAD.X R43, R7.reuse, 0x1, R26, P3 ;  /* 0x00000001072b7824 */ /* 0x040fe200018e061a */
[----:B------:R-:W-:Y:S02]  /*a2f0*/  ISETP.NE.U32.AND P3, PT, R44, RZ, PT ;  /* 0x000000ff2c00720c */ /* 0x000fe40003f65070 */
[----:B------:R-:W-:Y:S02]  /*a300*/  IADD3 R44, P4, R8, R23, RZ ;  /* 0x00000017082c7210 */ /* 0x000fe40007f9e0ff */
[----:B------:R1:W-:Y:S01]  /*a310*/  LDGSTS.E [R46+0x800], [R42.64], P1 ;  /* 0x008000002a2e7fae */ /* 0x0003e20008921846 */
[----:B------:R-:W-:Y:S02]  /*a320*/  ISETP.GE.AND P1, PT, R52, UR5, PT ;  /* 0x0000000534007c0c */ /* 0x000fe4000bf26270 */
[----:B------:R-:W-:Y:S01]  /*a330*/  IMAD.X R45, R7, 0x1, R22, P4 ;  /* 0x00000001072d7824 */ /* 0x000fe200020e0616 */
[----:B------:R-:W-:Y:S02]  /*a340*/  ISETP.NE.U32.AND P4, PT, R47, RZ, PT ;  /* 0x000000ff2f00720c */ /* 0x000fe40003f85070 */
[----:B------:R-:W-:-:S03]  /*a350*/  LOP3.LUT R52, R0, 0x18, RZ, 0xfc, !PT ;  /* 0x0000001800347812 */ /* 0x000fc600078efcff */
[----:B------:R3:W-:Y:S01]  /*a360*/  LDGSTS.E [R46+0xc00], [R44.64], P3 ;  /* 0x00c000002c2e7fae */ /* 0x0007e20009921846 */
[----:B------:R-:W-:Y:S02]  /*a370*/  ISETP.GE.AND P2, PT, R52, UR5, PT ;  /* 0x0000000534007c0c */ /* 0x000fe4000bf46270 */
[----:B-1----:R-:W-:Y:S02]  /*a380*/  SEL R43, RZ, 0x4, P1 ;  /* 0x00000004ff2b7807 */ /* 0x002fe40000800000 */
[----:B------:R-:W-:Y:S02]  /*a390*/  IADD3 R42, P1, R8, R19, RZ ;  /* 0x00000013082a7210 */ /* 0x000fe40007f3e0ff */
[----:B------:R-:W-:Y:S02]  /*a3a0*/  LOP3.LUT R52, R0, 0x1c, RZ, 0xfc, !PT ;  /* 0x0000001c00347812 */ /* 0x000fe400078efcff */
[----:B---3--:R-:W-:Y:S01]  /*a3b0*/  SEL R44, R43, RZ, !P0 ;  /* 0x000000ff2b2c7207 */ /* 0x008fe20004000000 */
[----:B------:R-:W-:-:S03]  /*a3c0*/  IMAD.X R43, R7, 0x1, R18, P1 ;  /* 0x00000001072b7824 */ /* 0x000fc600008e0612 */
[----:B------:R-:W-:Y:S02]  /*a3d0*/  ISETP.NE.U32.AND P1, PT, R44, RZ, PT ;  /* 0x000000ff2c00720c */ /* 0x000fe40003f25070 */
[----:B------:R-:W-:Y:S01]  /*a3e0*/  SEL R44, RZ, 0x4, P2 ;  /* 0x00000004ff2c7807 */ /* 0x000fe20001000000 */
[----:B------:R1:W-:Y:S01]  /*a3f0*/  LDGSTS.E [R46+0x1000], [R42.64], P4 ;  /* 0x010000002a2e7fae */ /* 0x0003e2000a121846 */
[----:B------:R-:W-:Y:S02]  /*a400*/  ISETP.GE.AND P2, PT, R52, UR5, PT ;  /* 0x0000000534007c0c */ /* 0x000fe4000bf46270 */
[----:B------:R-:W-:Y:S02]  /*a410*/  SEL R44, R44, RZ, !P0 ;  /* 0x000000ff2c2c7207 */ /* 0x000fe40004000000 */
[----:B------:R-:W-:Y:S02]  /*a420*/  SEL R47, RZ, 0x4, P2 ;  /* 0x00000004ff2f7807 */ /* 0x000fe40001000000 */
[----:B------:R-:W-:-:S02]  /*a430*/  LOP3.LUT R52, R0, 0x20, RZ, 0xfc, !PT ;  /* 0x0000002000347812 */ /* 0x000fc400078efcff */
        /* <DEDUP_REMOVED lines=62> */
[----:B------:R-:W-:-:S04]  /*a820*/  LOP3.LUT R52, R0, 0x2, RZ, 0xfc, !PT ;  /* 0x0000000200347812 */ /* 0x000fc800078efcff */
[----:B------:R-:W-:Y:S02]  /*a830*/  ISETP.GE.AND P3, PT, R52, UR5, PT ;  /* 0x0000000534007c0c */ /* 0x000fe4000bf66270 */
[----:B---3--:R-:W-:Y:S01]  /*a840*/  SEL R44, R43, RZ, !P0 ;  /* 0x000000ff2b2c7207 */ /* 0x008fe20004000000 */
[----:B------:R-:W-:Y:S01]  /*a850*/  IMAD.X R43, R7, 0x1, R129, P1 ;  /* 0x00000001072b7824 */ /* 0x000fe200008e0681 */
[----:B------:R-:W-:Y:S02]  /*a860*/  LOP3.LUT R52, R0, 0x6, RZ, 0xfc, !PT ;  /* 0x0000000600347812 */ /* 0x000fe400078efcff */
[----:B------:R-:W-:Y:S02]  /*a870*/  ISETP.NE.U32.AND P1, PT, R44, RZ, PT ;  /* 0x000000ff2c00720c */ /* 0x000fe40003f25070 */
[----:B------:R-:W-:Y:S01]  /*a880*/  SEL R44, RZ, 0x4, P2 ;  /* 0x00000004ff2c7807 */ /* 0x000fe20001000000 */
[----:B------:R1:W-:Y:S03]  /*a890*/  LDGSTS.E [R46+0x3400], [R42.64], P4 ;  /* 0x034000002a2e7fae */ /* 0x0003e6000a121846 */
[----:B------:R-:W-:-:S02]  /*a8a0*/  SEL R44, R44, RZ, !P0 ;  /* 0x000000ff2c2c7207 */ /* 0x000fc40004000000 */
[----:B-1----:R-:W-:-:S05]  /*a8b0*/  IADD3 R42, P2, R8, R132, RZ ;  /* 0x00000084082a7210 */ /* 0x002fca0007f5e0ff */
[----:B------:R-:W-:Y:S01]  /*a8c0*/  IMAD.X R43, R7, 0x1, R133, P2 ;  /* 0x00000001072b7824 */ /* 0x000fe200010e0685 */
[----:B------:R-:W-:Y:S02]  /*a8d0*/  ISETP.NE.U32.AND P2, PT, R44, RZ, PT ;  /* 0x000000ff2c00720c */ /* 0x000fe40003f45070 */
[----:B------:R-:W-:Y:S02]  /*a8e0*/  SEL R44, RZ, 0x4, P3 ;  /* 0x00000004ff2c7807 */ /* 0x000fe40001800000 */
[----:B------:R1:W-:Y:S01]  /*a8f0*/  LDGSTS.E [R46+0x3800], [R42.64], P1 ;  /* 0x038000002a2e7fae */ /* 0x0003e20008921846 */
[----:B------:R-:W-:Y:S02]  /*a900*/  ISETP.GE.AND P3, PT, R52, UR5, PT ;  /* 0x0000000534007c0c */ /* 0x000fe4000bf66270 */
[----:B------:R-:W-:Y:S02]  /*a910*/  LOP3.LUT R52, R0, 0xa, RZ, 0xfc, !PT ;  /* 0x0000000a00347812 */ /* 0x000fe400078efcff */
[----:B-1----:R-:W-:-:S02]  /*a920*/  SEL R42, R44, RZ, !P0 ;  /* 0x000000ff2c2a7207 */ /* 0x002fc40004000000 */
[----:B------:R-:W-:Y:S02]  /*a930*/  IADD3 R44, P1, R8, R136, RZ ;  /* 0x00000088082c7210 */ /* 0x000fe40007f3e0ff */
[----:B------:R-:W-:Y:S02]  /*a940*/  SEL R43, RZ, 0x4, P3 ;  /* 0x00000004ff2b7807 */ /* 0x000fe40001800000 */
[----:B------:R-:W-:Y:S01]  /*a950*/  ISETP.NE.U32.AND P3, PT, R42, RZ, PT ;  /* 0x000000ff2a00720c */ /* 0x000fe20003f65070 */
[----:B------:R-:W-:Y:S01]  /*a960*/  IMAD.X R45, R7, 0x1, R137, P1 ;  /* 0x00000001072d7824 */ /* 0x000fe200008e0689 */
[----:B------:R-:W-:Y:S02]  /*a970*/  SEL R43, R43, RZ, !P0 ;  /* 0x000000ff2b2b7207 */ /* 0x000fe40004000000 */
[----:B------:R-:W-:Y:S02]  /*a980*/  IADD3 R42, P4, R8, R33, RZ ;  /* 0x00000021082a7210 */ /* 0x000fe40007f9e0ff */
[----:B------:R1:W-:Y:S01]  /*a990*/  LDGSTS.E [R46+0x3c00], [R44.64], P2 ;  /* 0x03c000002c2e7fae */ /* 0x0003e20009121846 */
[----:B------:R-:W-:-:S02]  /*a9a0*/  ISETP.GE.AND P2, PT, R52, UR5, PT ;  /* 0x0000000534007c0c */ /* 0x000fc4000bf46270 */
[----:B------:R-:W-:Y:S01]  /*a9b0*/  ISETP.NE.U32.AND P1, PT, R43, RZ, PT ;  /* 0x000000ff2b00720c */ /* 0x000fe20003f25070 */
[----:B------:R-:W-:Y:S01]  /*a9c0*/  IMAD.X R43, R7, 0x1, R32, P4 ;  /* 0x00000001072b7824 */ /* 0x000fe200020e0620 */
[----:B------:R-:W-:Y:S02]  /*a9d0*/  SEL R47, RZ, 0x4, P2 ;  /* 0x00000004ff2f7807 */ /* 0x000fe40001000000 */
[----:B------:R-:W-:Y:S02]  /*a9e0*/  LOP3.LUT R52, R0, 0xe, RZ, 0xfc, !PT ;  /* 0x0000000e00347812 */ /* 0x000fe400078efcff */
[----:B------:R-:W-:Y:S02]  /*a9f0*/  SEL R47, R47, RZ, !P0 ;  /* 0x000000ff2f2f7207 */ /* 0x000fe40004000000 */
[----:B------:R-:W-:Y:S01]  /*aa00*/  ISETP.GE.AND P2, PT, R52, UR5, PT ;  /* 0x0000000534007c0c */ /* 0x000fe2000bf46270 */
[----:B-1----:R-:W-:Y:S01]  /*aa10*/  IMAD R46, R10, 0x4000, R4 ;  /* 0x000040000a2e7824 */ /* 0x002fe200078e0204 */
[----:B------:R-:W-:-:S02]  /*aa20*/  IADD3 R44, P4, R8, R29, RZ ;  /* 0x0000001d082c7210 */ /* 0x000fc40007f9e0ff */
[----:B------:R-:W-:Y:S02]  /*aa30*/  LOP3.LUT R52, R0, 0x12, RZ, 0xfc, !PT ;  /* 0x0000001200347812 */ /* 0x000fe400078efcff */
[----:B------:R1:W-:Y:S01]  /*aa40*/  LDGSTS.E [R46+0x200], [R42.64], P3 ;  /* 0x002000002a2e7fae */ /* 0x0003e20009921846 */
[----:B------:R-:W-:Y:S01]  /*aa50*/  IMAD.X R45, R7, 0x1, R28, P4 ;  /* 0x00000001072d7824 */ /* 0x000fe200020e061c */
[----:B------:R-:W-:-:S04]  /*aa60*/  ISETP.NE.U32.AND P3, PT, R47, RZ, PT ;  /* 0x000000ff2f00720c */ /* 0x000fc80003f65070 */
[----:B------:R3:W-:Y:S01]  /*aa70*/  LDGSTS.E [R46+0x600], [R44.64], P1 ;  /* 0x006000002c2e7fae */ /* 0x0007e20008921846 */
[----:B-1----:R-:W-:Y:S02]  /*aa80*/  SEL R43, RZ, 0x4, P2 ;  /* 0x00000004ff2b7807 */ /* 0x002fe40001000000 */
[----:B------:R-:W-:Y:S02]  /*aa90*/  IADD3 R42, P1, R8, R25, RZ ;  /* 0x00000019082a7210 */ /* 0x000fe40007f3e0ff */
[----:B------:R-:W-:Y:S02]  /*aaa0*/  ISETP.GE.AND P2, PT, R52, UR5, PT ;  /* 0x0000000534007c0c */ /* 0x000fe4000bf46270 */
[----:B---3--:R-:W-:Y:S01]  /*aab0*/  SEL R44, R43, RZ, !P0 ;  /* 0x000000ff2b2c7207 */ /* 0x008fe20004000000 */
[----:B------:R-:W-:Y:S01]  /*aac0*/  IMAD.X R43, R7, 0x1, R24, P1 ;  /* 0x00000001072b7824 */ /* 0x000fe200008e0618 */
[----:B------:R-:W-:Y:S02]  /*aad0*/  LOP3.LUT R52, R0, 0x16, RZ, 0xfc, !PT ;  /* 0x0000001600347812 */ /* 0x000fe400078efcff */
[----:B------:R-:W-:-:S02]  /*aae0*/  ISETP.NE.U32.AND P1, PT, R44, RZ, PT ;  /* 0x000000ff2c00720c */ /* 0x000fc40003f25070 */
[----:B------:R-:W-:Y:S01]  /*aaf0*/  SEL R44, RZ, 0x4, P2 ;  /* 0x00000004ff2c7807 */ /* 0x000fe20001000000 */
[----:B------:R1:W-:Y:S01]  /*ab00*/  LDGSTS.E [R46+0xa00], [R42.64], P3 ;  /* 0x00a000002a2e7fae */ /* 0x0003e20009921846 */
[----:B------:R-:W-:Y:S02]  /*ab10*/  ISETP.GE.AND P2, PT, R52, UR5, PT ;  /* 0x0000000534007c0c */ /* 0x000fe4000bf46270 */
[----:B------:R-:W-:Y:S02]  /*ab20*/  SEL R44, R44, RZ, !P0 ;  /* 0x000000ff2c2c7207 */ /* 0x000fe40004000000 */
[----:B------:R-:W-:Y:S02]  /*ab30*/  SEL R47, RZ, 0x4, P2 ;  /* 0x00000004ff2f7807 */ /* 0x000fe40001000000 */
[----:B------:R-:W-:Y:S02]  /*ab40*/  LOP3.LUT R52, R0, 0x1a, RZ, 0xfc, !PT ;  /* 0x0000001a00347812 */ /* 0x000fe400078efcff */
[----:B------:R-:W-:-:S02]  /*ab50*/  SEL R47, R47, RZ, !P0 ;  /* 0x000000ff2f2f7207 */ /* 0x000fc40004000000 */
        /* <DEDUP_REMOVED lines=72> */
[----:B-1----:R-:W-:Y:S02]  /*afe0*/  IADD3 R42, P3, R8, R126, RZ ;  /* 0x0000007e082a7210 */ /* 0x002fe40007f7e0ff */
[----:B------:R-:W-:-:S03]  /*aff0*/  ISETP.NE.U32.AND P2, PT, R47, RZ, PT ;  /* 0x000000ff2f00720c */ /* 0x000fc60003f45070 */
[C---:B------:R-:W-:Y:S01]  /*b000*/  IMAD.X R43, R7.reuse, 0x1, R127, P3 ;  /* 0x00000001072b7824 */ /* 0x040fe200018e067f */
[----:B------:R-:W-:Y:S02]  /*b010*/  ISETP.NE.U32.AND P3, PT, R44, RZ, PT ;  /* 0x000000ff2c00720c */ /* 0x000fe40003f65070 */
[----:B------:R-:W-:Y:S02]  /*b020*/  IADD3 R44, P4, R8, R130, RZ ;  /* 0x00000082082c7210 */ /* 0x000fe40007f9e0ff */
[----:B------:R1:W-:Y:S01]  /*b030*/  LDGSTS.E [R46+0x3200], [R42.64], P1 ;  /* 0x032000002a2e7fae */ /* 0x0003e20008921846 */
[----:B------:R-:W-:Y:S02]  /*b040*/  ISETP.GE.AND P1, PT, R52, UR5, PT ;  /* 0x0000000534007c0c */ /* 0x000fe4000bf26270 */
[----:B------:R-:W-:Y:S01]  /*b050*/  IMAD.X R45, R7, 0x1, R131, P4 ;  /* 0x00000001072d7824 */ /* 0x000fe200020e0683 */
[----:B--2---:R-:W-:-:S05]  /*b060*/  LOP3.LUT R52, R215, 0x3f, RZ, 0xc0, !PT ;  /* 0x0000003fd7347812 */ /* 0x004fca00078ec0ff */
[----:B------:R2:W-:Y:S01]  /*b070*/  LDGSTS.E [R46+0x3600], [R44.64], P3 ;  /* 0x036000002c2e7fae */ /* 0x0005e20009921846 */
[----:B------:R-:W-:Y:S01]  /*b080*/  ISETP.GE.AND P3, PT, R52, UR5, PT ;  /* 0x0000000534007c0c */ /* 0x000fe2000bf66270 */
[----:B------:R-:W-:Y:S01]  /*b090*/  UIADD3 UR5, UR5, -0x40, URZ ;  /* 0xffffffc005057890 */ /* 0x000fe2000fffe03f */
[----:B-1----:R-:W-:Y:S02]  /*b0a0*/  SEL R43, RZ, 0x4, P1 ;  /* 0x00000004ff2b7807 */ /* 0x002fe40000800000 */
[----:B------:R-:W-:Y:S02]  /*b0b0*/  IADD3 R42, P1, R8, R134, RZ ;  /* 0x00000086082a7210 */ /* 0x000fe40007f3e0ff */
[----:B--2---:R-:W-:-:S03]  /*b0c0*/  SEL R44, R43, RZ, !P0 ;  /* 0x000000ff2b2c7207 */ /* 0x004fc60004000000 */
[----:B------:R-:W-:Y:S01]  /*b0d0*/  IMAD.X R43, R7, 0x1, R135, P1 ;  /* 0x00000001072b7824 */ /* 0x000fe200008e0687 */
[----:B------:R-:W-:Y:S02]  /*b0e0*/  ISETP.NE.U32.AND P1, PT, R44, RZ, PT ;  /* 0x000000ff2c00720c */ /* 0x000fe40003f25070 */
[----:B------:R-:W-:Y:S02]  /*b0f0*/  SEL R44, RZ, 0x4, P3 ;  /* 0x00000004ff2c7807 */ /* 0x000fe40001800000 */
[----:B------:R1:W-:Y:S02]  /*b100*/  LDGSTS.E [R46+0x3a00], [R42.64], P2 ;  /* 0x03a000002a2e7fae */ /* 0x0003e40009121846 */
[----:B------:R-:W-:-:S04]  /*b110*/  SEL R44, R44, RZ, !P0 ;  /* 0x000000ff2c2c7207 */ /* 0x000fc80004000000 */
[----:B------:R-:W-:Y:S02]  /*b120*/  ISETP.NE.U32.AND P0, PT, R44, RZ, PT ;  /* 0x000000ff2c00720c */ /* 0x000fe40003f05070 */
[----:B-1----:R-:W-:-:S05]  /*b130*/  IADD3 R42, P2, R8, R138, RZ ;  /* 0x0000008a082a7210 */ /* 0x002fca0007f5e0ff */
[----:B------:R-:W-:Y:S01]  /*b140*/  IMAD.X R43, R7, 0x1, R139, P2 ;  /* 0x00000001072b7824 */ /* 0x000fe200010e068b */
[----:B------:R-:W-:-:S04]  /*b150*/  IADD3 R44, P2, R5, R140, RZ ;  /* 0x0000008c052c7210 */ /* 0x000fc80007f5e0ff */
[----:B------:R1:W-:Y:S01]  /*b160*/  LDGSTS.E [R46+0x3e00], [R42.64], P1 ;  /* 0x03e000002a2e7fae */ /* 0x0003e20008921846 */
[----:B------:R-:W-:-:S03]  /*b170*/  IMAD.X R45, R9, 0x1, R141, P2 ;  /* 0x00000001092d7824 */ /* 0x000fc600010e068d */
[----:B------:R-:W0:Y:S01]  /*b180*/  LDGDEPBAR ;  /* 0x00000000000079af */ /* 0x000e220000000000 */
[----:B-1----:R-:W-:Y:S01]  /*b190*/  IADD3 R42, P1, R5, R148, RZ ;  /* 0x00000094052a7210 */ /* 0x002fe20007f3e0ff */
[----:B------:R-:W-:-:S04]  /*b1a0*/  IMAD R46, R10, 0x4000, R3 ;  /* 0x000040000a2e7824 */ /* 0x000fc800078e0203 */
[----:B------:R-:W-:Y:S01]  /*b1b0*/  IMAD.X R43, R9, 0x1, R149, P1 ;  /* 0x00000001092b7824 */ /* 0x000fe200008e0695 */
[----:B------:R1:W-:Y:S04]  /*b1c0*/  LDGSTS.E [R46+0x14000], [R44.64], P0 ;  /* 0x140000002c2e7fae */ /* 0x0003e80008121846 */
[----:B------:R2:W-:Y:S01]  /*b1d0*/  LDGSTS.E [R46+0x14800], [R42.64], P0 ;  /* 0x148000002a2e7fae */ /* 0x0005e20008121846 */
[C---:B-1----:R-:W-:Y:S02]  /*b1e0*/  IADD3 R44, P1, R5.reuse, R156, RZ ;  /* 0x0000009c052c7210 */ /* 0x042fe40007f3e0ff */
[----:B--2---:R-:W-:-:S03]  /*b1f0*/  IADD3 R42, P2, R5, R164, RZ ;  /* 0x000000a4052a7210 */ /* 0x004fc60007f5e0ff */
[C---:B------:R-:W-:Y:S02]  /*b200*/  IMAD.X R45, R9.reuse, 0x1, R157, P1 ;  /* 0x00000001092d7824 */ /* 0x040fe400008e069d */
[----:B------:R-:W-:-:S03]  /*b210*/  IMAD.X R43, R9, 0x1, R165, P2 ;  /* 0x00000001092b7824 */ /* 0x000fc600010e06a5 */
        /* <DEDUP_REMOVED lines=17> */
[----:B------:R-:W-:Y:S02]  /*b330*/  IMAD R46, R10, 0x4000, R209 ;  /* 0x000040000a2e7824 */ /* 0x000fe400078e02d1 */
        /* <DEDUP_REMOVED lines=67> */
[C---:B------:R-:W-:Y:S01]  /*b770*/  IMAD.X R45, R9.reuse, 0x1, R195, P1 ;  /* 0x00000001092d7824 */ /* 0x040fe200008e06c3 */
[----:B------:R-:W-:Y:S01]  /*b780*/  LEA R5, P1, R210, R5, 0x2 ;  /* 0x00000005d2057211 */ /* 0x000fe200078210ff */
[----:B------:R-:W-:-:S03]  /*b790*/  IMAD.X R43, R9, 0x1, R203, P2 ;  /* 0x00000001092b7824 */ /* 0x000fc600010e06cb */
[----:B------:R1:W-:Y:S01]  /*b7a0*/  LDGSTS.E [R46+0x17600], [R44.64], P0 ;  /* 0x176000002c2e7fae */ /* 0x0003e20008121846 */
[----:B------:R-:W-:Y:S01]  /*b7b0*/  LEA R8, P2, R211, R8, 0x2 ;  /* 0x00000008d3087211 */ /* 0x000fe200078410ff */
[----:B------:R-:W-:Y:S02]  /*b7c0*/  IMAD.X R9, R9, 0x1, R204, P1 ;  /* 0x0000000109097824 */ /* 0x000fe400008e06cc */
[----:B------:R1:W-:Y:S01]  /*b7d0*/  LDGSTS.E [R46+0x17e00], [R42.64], P0 ;  /* 0x17e000002a2e7fae */ /* 0x0003e20008121846 */
[----:B------:R-:W-:Y:S01]  /*b7e0*/  ISETP.NE.U32.AND P0, PT, R40, UR4, PT ;  /* 0x0000000428007c0c */ /* 0x000fe2000bf05070 */
[----:B------:R-:W-:Y:S02]  /*b7f0*/  IMAD.X R7, R7, 0x1, R205, P2 ;  /* 0x0000000107077824 */ /* 0x000fe400010e06cd */
[----:B------:R-:W0:Y:S10]  /*b800*/  LDGDEPBAR ;  /* 0x00000000000079af */ /* 0x000e340000000000 */
[----:B-1----:R-:W-:Y:S01]  /*b810*/  @!P0 CALL.REL.NOINC `(.L_x_1) ;  /* 0x0000001000008944 */ /* 0x002fe20003c00000 */
[----:B------:R-:W-:Y:S05]  /*b820*/  BRA `(.L_x_2) ;  /* 0xffffde9000007947 */ /* 0x000fea000383ffff */
.L_x_1:
[----:B------:R-:W1:Y:S01]  /*b830*/  S2R R42, SR_TID.X ;  /* 0x00000000002a7919 */ /* 0x000e620000002100 */
[----:B------:R-:W-:-:S04]  /*b840*/  DEPBAR.LE SB0, 0x0 ;  /* 0x000080000000791a */ /* 0x000fc80000000000 */
[----:B------:R-:W2:Y:S04]  /*b850*/  LDL.LU R18, [R1+0x44] ;  /* 0x0000440001127983 */ /* 0x000ea80000300800 */
[----:B------:R-:W3:Y:S04]  /*b860*/  LDL.LU R17, [R1+0x40] ;  /* 0x0000400001117983 */ /* 0x000ee80000300800 */
[----:B------:R-:W4:Y:S04]  /*b870*/  LDL.LU R31, [R1+0x3c] ;  /* 0x00003c00011f7983 */ /* 0x000f280000300800 */
[----:B------:R-:W5:Y:S04]  /*b880*/  LDL.LU R30, [R1+0x38] ;  /* 0x00003800011e7983 */ /* 0x000f680000300800 */
[----:B------:R-:W5:Y:S01]  /*b890*/  LDL.LU R29, [R1+0x34] ;  /* 0x00003400011d7983 */ /* 0x000f620000300800 */
[----:B-1----:R-:W-:-:S03]  /*b8a0*/  IMAD.SHL.U32 R0, R42, 0x200, RZ ;  /* 0x000002002a007824 */ /* 0x002fc600078e00ff */
[----:B------:R-:W5:Y:S01]  /*b8b0*/  LDL.LU R46, [R1+0x30] ;  /* 0x00003000012e7983 */ /* 0x000f620000300800 */
[C---:B------:R-:W-:Y:S02]  /*b8c0*/  IMAD.SHL.U32 R3, R42.reuse, 0x20, RZ ;  /* 0x000000202a037824 */ /* 0x040fe400078e00ff */
[----:B------:R-:W-:Y:S01]  /*b8d0*/  IMAD.SHL.U32 R2, R42, 0x4, RZ ;  /* 0x000000042a027824 */ /* 0x000fe200078e00ff */
[----:B------:R-:W-:Y:S01]  /*b8e0*/  LOP3.LUT R0, R0, 0x3000, RZ, 0xc0, !PT ;  /* 0x0000300000007812 */ /* 0x000fe200078ec0ff */
[----:B------:R-:W-:-:S03]  /*b8f0*/  IMAD.SHL.U32 R4, R42, 0x10, RZ ;  /* 0x000000102a047824 */ /* 0x000fc600078e00ff */
[----:B------:R-:W-:Y:S01]  /*b900*/  LOP3.LUT R3, R0, 0x60, R3, 0xf8, !PT ;  /* 0x0000006000037812 */ /* 0x000fe200078ef803 */
[----:B------:R-:W-:-:S03]  /*b910*/  IMAD.SHL.U32 R0, R42, 0x800, RZ ;  /* 0x000008002a007824 */ /* 0x000fc600078e00ff */
[----:B------:R-:W-:Y:S01]  /*b920*/  LOP3.LUT R3, R3, 0x170, R2, 0x78, !PT ;  /* 0x0000017003037812 */ /* 0x000fe200078e7802 */
[----:B------:R-:W-:Y:S02]  /*b930*/  IMAD.MOV.U32 R40, RZ, RZ, R94 ;  /* 0x000000ffff287224 */ /* 0x000fe400078e005e */
[----:B------:R-:W-:Y:S02]  /*b940*/  IMAD.MOV.U32 R41, RZ, RZ, R74 ;  /* 0x000000ffff297224 */ /* 0x000fe400078e004a */
[----:B------:R-:W-:Y:S02]  /*b950*/  IMAD.IADD R3, R3, 0x1, R212 ;  /* 0x0000000103037824 */ /* 0x000fe400078e02d4 */
[----:B------:R-:W-:Y:S02]  /*b960*/  IMAD.MOV.U32 R42, RZ, RZ, R50 ;  /* 0x000000ffff2a7224 */ /* 0x000fe400078e0032 */
[----:B------:R-:W-:Y:S01]  /*b970*/  IMAD.MOV.U32 R43, RZ, RZ, R58 ;  /* 0x000000ffff2b7224 */ /* 0x000fe200078e003a */
[----:B------:R-:W-:Y:S06]  /*b980*/  BAR.SYNC.DEFER_BLOCKING 0x0 ;  /* 0x0000000000007b1d */ /* 0x000fec0000010000 */
[----:B------:R1:W-:Y:S04]  /*b990*/  STS.128 [R3+0x280], R40 ;  /* 0x0002802803007388 */ /* 0x0003e80000000c00 */
[----:B-1----:R-:W5:Y:S04]  /*b9a0*/  LDL.LU R42, [R1+0x2c] ;  /* 0x00002c00012a7983 */ /* 0x002f680000300800 */
[----:B------:R-:W5:Y:S04]  /*b9b0*/  LDL.LU R50, [R1+0x28] ;  /* 0x0000280001327983 */ /* 0x000f680000300800 */
[----:B------:R-:W5:Y:S01]  /*b9c0*/  LDL.LU R44, [R1+0x24] ;  /* 0x00002400012c7983 */ /* 0x000f620000300800 */
[----:B------:R-:W-:Y:S01]  /*b9d0*/  LOP3.LUT R5, R4, 0x7f0, RZ, 0xc0, !PT ;  /* 0x000007f004057812 */ /* 0x000fe200078ec0ff */
[----:B------:R-:W-:-:S02]  /*b9e0*/  IMAD.MOV.U32 R7, RZ, RZ, R76 ;  /* 0x000000ffff077224 */ /* 0x000fc400078e004c */
[----:B------:R-:W-:Y:S01]  /*b9f0*/  IMAD.MOV.U32 R11, RZ, RZ, R77 ;  /* 0x000000ffff0b7224 */ /* 0x000fe200078e004d */
[----:B------:R-:W-:Y:S01]  /*ba00*/  LOP3.LUT R20, R5, 0x3000, R0, 0xf8, !PT ;  /* 0x0000300005147812 */ /* 0x000fe200078ef800 */
[----:B------:R-:W-:Y:S02]  /*ba10*/  IMAD.MOV.U32 R15, RZ, RZ, R78 ;  /* 0x000000ffff0f7224 */ /* 0x000fe400078e004e */
[----:B------:R-:W-:Y:S02]  /*ba20*/  IMAD.MOV.U32 R27, RZ, RZ, R56 ;  /* 0x000000ffff1b7224 */ /* 0x000fe400078e0038 */
[----:B------:R-:W-:Y:S02]  /*ba30*/  IMAD.MOV.U32 R39, RZ, RZ, R57 ;  /* 0x000000ffff277224 */ /* 0x000fe400078e0039 */
[----:B------:R-:W-:Y:S02]  /*ba40*/  IMAD.MOV.U32 R4, RZ, RZ, R88 ;  /* 0x000000ffff047224 */ /* 0x000fe400078e0058 */
[----:B------:R-:W-:-:S02]  /*ba50*/  IMAD.MOV.U32 R5, RZ, RZ, R84 ;  /* 0x000000ffff057224 */ /* 0x000fc400078e0054 */
[----:B------:R-:W-:Y:S02]  /*ba60*/  IMAD.MOV.U32 R6, RZ, RZ, R80 ;  /* 0x000000ffff067224 */ /* 0x000fe400078e0050 */
        /* <DEDUP_REMOVED lines=17> */
[----:B------:R-:W-:Y:S01]  /*bb80*/  IMAD.MOV.U32 R58, RZ, RZ, R51 ;  /* 0x000000ffff3a7224 */ /* 0x000fe200078e0033 */
[----:B------:R-:W-:Y:S04]  /*bb90*/  STS.128 [R3], R4 ;  /* 0x0000000403007388 */ /* 0x000fe80000000c00 */
[----:B------:R-:W-:Y:S04]  /*bba0*/  STS.128 [R3+0x400], R8 ;  /* 0x0004000803007388 */ /* 0x000fe80000000c00 */
[----:B------:R-:W-:Y:S04]  /*bbb0*/  STS.128 [R3+0x80], R12 ;  /* 0x0000800c03007388 */ /* 0x000fe80000000c00 */
[----:B------:R-:W-:Y:S04]  /*bbc0*/  STS.128 [R3+0x480], R76 ;  /* 0x0004804c03007388 */ /* 0x000fe80000000c00 */
[----:B------:R-:W-:Y:S04]  /*bbd0*/  STS.128 [R3+0x200], R24 ;  /* 0x0002001803007388 */ /* 0x000fe80000000c00 */
[----:B------:R-:W-:Y:S04]  /*bbe0*/  STS.128 [R3+0x600], R36 ;  /* 0x0006002403007388 */ /* 0x000fe80000000c00 */
[----:B------:R3:W-:Y:S04]  /*bbf0*/  STS.128 [R3+0x680], R56 ;  /* 0x0006803803007388 */ /* 0x0007e80000000c00 */
[----:B------:R-:W-:Y:S01]  /*bc00*/  BAR.SYNC.DEFER_BLOCKING 0x0 ;  /* 0x0000000000007b1d */ /* 0x000fe20000010000 */
[----:B------:R-:W-:-:S02]  /*bc10*/  LOP3.LUT R16, R20, 0x20, RZ, 0x3c, !PT ;  /* 0x0000002014107812 */ /* 0x000fc400078e3cff */
[C---:B------:R-:W-:Y:S02]  /*bc20*/  LOP3.LUT R32, R20.reuse, 0x40, RZ, 0x3c, !PT ;  /* 0x0000004014207812 */ /* 0x040fe400078e3cff */
[----:B------:R-:W-:Y:S01]  /*bc30*/  LOP3.LUT R28, R20, 0x60, RZ, 0x3c, !PT ;  /* 0x00000060141c7812 */ /* 0x000fe200078e3cff */
[----:B------:R-:W1:Y:S04]  /*bc40*/  LDS.128 R8, [R20] ;  /* 0x0000000014087984 */ /* 0x000e680000000c00 */
[----:B------:R-:W1:Y:S04]  /*bc50*/  LDS.128 R4, [R16] ;  /* 0x0000000010047984 */ /* 0x000e680000000c00 */
[----:B------:R-:W1:Y:S04]  /*bc60*/  LDS.128 R12, [R32] ;  /* 0x00000000200c7984 */ /* 0x000e680000000c00 */
[----:B------:R-:W1:Y:S04]  /*bc70*/  LDS.128 R24, [R28] ;  /* 0x000000001c187984 */ /* 0x000e680000000c00 */
[----:B------:R-:W1:Y:S04]  /*bc80*/  LDS.128 R20, [R20+0x800] ;  /* 0x0008000014147984 */ /* 0x000e680000000c00 */
[----:B------:R-:W-:Y:S01]  /*bc90*/  LDS.128 R32, [R32+0x800] ;  /* 0x0008000020207984 */ /* 0x000fe20000000c00 */
[C---:B--2---:R-:W-:Y:S01]  /*bca0*/  IMAD R0, R18.reuse, c[0x0][0x194], RZ ;  /* 0x0000650012007a24 */ /* 0x044fe200078e02ff */
[----:B------:R-:W-:Y:S01]  /*bcb0*/  ISETP.GE.AND P0, PT, R18, c[0x0][0x178], PT ;  /* 0x00005e0012007a0c */ /* 0x000fe20003f06270 */
[----:B---3--:R-:W-:-:S03]  /*bcc0*/  IMAD R3, R17, c[0x0][0x198], RZ ;  /* 0x0000660011037a24 */ /* 0x008fc600078e02ff */
[C---:B------:R-:W-:Y:S02]  /*bcd0*/  LEA R45, P2, R0.reuse, c[0x0][0x170], 0x2 ;  /* 0x00005c00002d7a11 */ /* 0x040fe400078410ff */
[----:B------:R-:W-:Y:S02]  /*bce0*/  ISETP.LT.AND P1, PT, R17, c[0x0][0x17c], !P0 ;  /* 0x00005f0011007a0c */ /* 0x000fe40004721270 */
[----:B------:R-:W-:Y:S01]  /*bcf0*/  LEA.HI.X.SX32 R47, R0, c[0x0][0x174], 0x2, P2 ;  /* 0x00005d00002f7a11 */ /* 0x000fe200010f16ff */
[----:B----4-:R-:W-:Y:S01]  /*bd00*/  IMAD R0, R31, c[0x0][0x198], RZ ;  /* 0x000066001f007a24 */ /* 0x010fe200078e02ff */
[----:B------:R-:W-:Y:S01]  /*bd10*/  LEA R2, P2, R3, R45, 0x2 ;  /* 0x0000002d03027211 */ /* 0x000fe200078410ff */
[----:B------:R-:W2:Y:S01]  /*bd20*/  LDS.128 R16, [R16+0x800] ;  /* 0x0008000010107984 */ /* 0x000ea20000000c00 */
[----:B------:R-:W-:Y:S02]  /*bd30*/  ISETP.LT.AND P3, PT, R31, c[0x0][0x17c], !P0 ;  /* 0x00005f001f007a0c */ /* 0x000fe40004761270 */
[----:B------:R-:W-:-:S02]  /*bd40*/  LEA.HI.X.SX32 R3, R3, R47, 0x2, P2 ;  /* 0x0000002f03037211 */ /* 0x000fc400010f16ff */
[----:B------:R-:W-:Y:S01]  /*bd50*/  LEA R36, P2, R0, R45, 0x2 ;  /* 0x0000002d00247211 */ /* 0x000fe200078410ff */
[----:B-----5:R-:W-:Y:S02]  /*bd60*/  IMAD R39, R30, c[0x0][0x198], RZ ;  /* 0x000066001e277a24 */ /* 0x020fe400078e02ff */
[----:B-1----:R1:W-:Y:S01]  /*bd70*/  @P1 STG.E [R2.64], R8 ;  /* 0x0000000802001986 */ /* 0x0023e2000c101906 */
[C---:B------:R-:W-:Y:S01]  /*bd80*/  IMAD R41, R29.reuse, c[0x0][0x198], RZ ;  /* 0x000066001d297a24 */ /* 0x040fe200078e02ff */
[----:B------:R-:W-:Y:S01]  /*bd90*/  LEA.HI.X.SX32 R37, R0, R47, 0x2, P2 ;  /* 0x0000002f00257211 */ /* 0x000fe200010f16ff */
[----:B------:R-:W-:Y:S01]  /*bda0*/  IMAD R0, R46, c[0x0][0x198], RZ ;  /* 0x000066002e007a24 */ /* 0x000fe200078e02ff */
[----:B------:R-:W-:Y:S02]  /*bdb0*/  ISETP.LT.AND P4, PT, R30, c[0x0][0x17c], !P0 ;  /* 0x00005f001e007a0c */ /* 0x000fe40004781270 */
[----:B------:R-:W-:Y:S01]  /*bdc0*/  ISETP.LT.AND P1, PT, R29, c[0x0][0x17c], !P0 ;  /* 0x00005f001d007a0c */ /* 0x000fe20004721270 */
[----:B------:R-:W-:Y:S04]  /*bdd0*/  @P3 STG.E [R36.64], R4 ;  /* 0x0000000424003986 */ /* 0x000fe8000c101906 */
[----:B-1----:R-:W3:Y:S01]  /*bde0*/  LDL.LU R8, [R1+0x20] ;  /* 0x0000200001087983 */ /* 0x002ee20000300800 */
[----:B------:R-:W-:-:S03]  /*bdf0*/  LEA R38, P5, R39, R45, 0x2 ;  /* 0x0000002d27267211 */ /* 0x000fc600078a10ff */
[----:B------:R-:W4:Y:S01]  /*be00*/  LDL.LU R49, [R1+0x1c] ;  /* 0x00001c0001317983 */ /* 0x000f220000300800 */
[-C--:B------:R-:W-:Y:S02]  /*be10*/  LEA R2, P6, R41, R45.reuse, 0x2 ;  /* 0x0000002d29027211 */ /* 0x080fe400078c10ff */
[----:B------:R-:W-:Y:S01]  /*be20*/  LEA R40, P3, R0, R45, 0x2 ;  /* 0x0000002d00287211 */ /* 0x000fe200078610ff */
[----:B------:R-:W5:Y:S01]  /*be30*/  LDL.LU R48, [R1+0x18] ;  /* 0x0000180001307983 */ /* 0x000f620000300800 */
[----:B------:R-:W-:Y:S02]  /*be40*/  ISETP.LT.AND P2, PT, R46, c[0x0][0x17c], !P0 ;  /* 0x00005f002e007a0c */ /* 0x000fe40004741270 */
[-C--:B------:R-:W-:Y:S01]  /*be50*/  LEA.HI.X.SX32 R39, R39, R47.reuse, 0x2, P5 ;  /* 0x0000002f27277211 */ /* 0x080fe200028f16ff */
[----:B------:R-:W5:Y:S01]  /*be60*/  LDL.LU R46, [R1+0x14] ;  /* 0x00001400012e7983 */ /* 0x000f620000300800 */
[-C--:B------:R-:W-:Y:S02]  /*be70*/  LEA.HI.X.SX32 R3, R41, R47.reuse, 0x2, P6 ;  /* 0x0000002f29037211 */ /* 0x080fe400030f16ff */
[----:B------:R-:W-:Y:S01]  /*be80*/  LEA.HI.X.SX32 R41, R0, R47, 0x2, P3 ;  /* 0x0000002f00297211 */ /* 0x000fe200018f16ff */
[----:B------:R1:W-:Y:S04]  /*be90*/  @P4 STG.E [R38.64], R12 ;  /* 0x0000000c26004986 */ /* 0x0003e8000c101906 */
[----:B------:R2:W-:Y:S04]  /*bea0*/  @P1 STG.E [R2.64], R24 ;  /* 0x0000001802001986 */ /* 0x0005e8000c101906 */
[----:B------:R2:W-:Y:S04]  /*beb0*/  @P2 STG.E [R40.64], R20 ;  /* 0x0000001428002986 */ /* 0x0005e8000c101906 */
[----:B-1----:R-:W5:Y:S04]  /*bec0*/  LDL.LU R12, [R1+0x10] ;  /* 0x00001000010c7983 */ /* 0x002f680000300800 */
[----:B------:R-:W1:Y:S01]  /*bed0*/  LDS.128 R28, [R28+0x800] ;  /* 0x000800001c1c7984 */ /* 0x000e620000000c00 */
[C---:B------:R-:W-:Y:S01]  /*bee0*/  IMAD R0, R42.reuse, c[0x0][0x198], RZ ;  /* 0x000066002a007a24 */ /* 0x040fe200078e02ff */
[----:B------:R-:W-:-:S04]  /*bef0*/  ISETP.LT.AND P4, PT, R42, c[0x0][0x17c], !P0 ;  /* 0x00005f002a007a0c */ /* 0x000fc80004781270 */
[----:B------:R-:W-:Y:S02]  /*bf00*/  LEA R42, P1, R0, R45, 0x2 ;  /* 0x0000002d002a7211 */ /* 0x000fe400078210ff */
[----:B------:R-:W-:Y:S02]  /*bf10*/  ISETP.LT.AND P2, PT, R44, c[0x0][0x17c], !P0 ;  /* 0x00005f002c007a0c */ /* 0x000fe40004741270 */
[----:B------:R-:W-:Y:S01]  /*bf20*/  LEA.HI.X.SX32 R43, R0, R47, 0x2, P1 ;  /* 0x0000002f002b7211 */ /* 0x000fe200008f16ff */
[----:B------:R-:W-:Y:S02]  /*bf30*/  IMAD R0, R44, c[0x0][0x198], RZ ;  /* 0x000066002c007a24 */ /* 0x000fe400078e02ff */
[----:B------:R-:W5:Y:S04]  /*bf40*/  LDL.LU R44, [R1+0xc] ;  /* 0x00000c00012c7983 */ /* 0x000f680000300800 */
[----:B--2---:R-:W2:Y:S04]  /*bf50*/  LDL.LU R24, [R1+0x8] ;  /* 0x0000080001187983 */ /* 0x004ea80000300800 */
[----:B------:R-:W2:Y:S04]  /*bf60*/  LDL.LU R20, [R1+0x4] ;  /* 0x0000040001147983 */ /* 0x000ea80000300800 */
[----:B------:R1:W-:Y:S04]  /*bf70*/  @P4 STG.E [R42.64], R16 ;  /* 0x000000102a004986 */ /* 0x0003e8000c101906 */
[----:B-1----:R-:W2:Y:S01]  /*bf80*/  LDL.LU R16, [R1] ;  /* 0x0000000001107983 */ /* 0x002ea20000300800 */
[C---:B------:R-:W-:Y:S01]  /*bf90*/  IMAD R4, R50.reuse, c[0x0][0x198], RZ ;  /* 0x0000660032047a24 */ /* 0x040fe200078e02ff */
[----:B------:R-:W-:-:S02]  /*bfa0*/  ISETP.LT.AND P3, PT, R50, c[0x0][0x17c], !P0 ;  /* 0x00005f0032007a0c */ /* 0x000fc40004761270 */
[-C--:B------:R-:W-:Y:S02]  /*bfb0*/  LEA R2, P4, R0, R45.reuse, 0x2 ;  /* 0x0000002d00027211 */ /* 0x080fe400078810ff */
[----:B------:R-:W-:Y:S02]  /*bfc0*/  LEA R36, P5, R4, R45, 0x2 ;  /* 0x0000002d04247211 */ /* 0x000fe400078a10ff */
[-C--:B------:R-:W-:Y:S02]  /*bfd0*/  LEA.HI.X.SX32 R3, R0, R47.reuse, 0x2, P4 ;  /* 0x0000002f00037211 */ /* 0x080fe400020f16ff */
[----:B------:R-:W-:-:S05]  /*bfe0*/  LEA.HI.X.SX32 R37, R4, R47, 0x2, P5 ;  /* 0x0000002f04257211 */ /* 0x000fca00028f16ff */
[----:B------:R-:W-:Y:S04]  /*bff0*/  @P3 STG.E [R36.64], R32 ;  /* 0x0000002024003986 */ /* 0x000fe8000c101906 */
[----:B------:R1:W-:Y:S01]  /*c000*/  @P2 STG.E [R2.64], R28 ;  /* 0x0000001c02002986 */ /* 0x0003e2000c101906 */
[C---:B---3--:R-:W-:Y:S01]  /*c010*/  ISETP.LT.AND P1, PT, R8.reuse, c[0x0][0x17c], !P0 ;  /* 0x00005f0008007a0c */ /* 0x048fe20004721270 */
[----:B------:R-:W-:Y:S02]  /*c020*/  IMAD R8, R8, c[0x0][0x198], RZ ;  /* 0x0000660008087a24 */ /* 0x000fe400078e02ff */
[C---:B----4-:R-:W-:Y:S01]  /*c030*/  IMAD R0, R49.reuse, c[0x0][0x198], RZ ;  /* 0x0000660031007a24 */ /* 0x050fe200078e02ff */
[----:B------:R-:W-:Y:S02]  /*c040*/  ISETP.LT.AND P5, PT, R49, c[0x0][0x17c], !P0 ;  /* 0x00005f0031007a0c */ /* 0x000fe400047a1270 */
[----:B------:R-:W-:-:S02]  /*c050*/  LEA R38, P6, R8, R45, 0x2 ;  /* 0x0000002d08267211 */ /* 0x000fc400078c10ff */
[----:B------:R-:W-:Y:S02]  /*c060*/  LEA R40, P2, R0, R45, 0x2 ;  /* 0x0000002d00287211 */ /* 0x000fe400078410ff */
[-C--:B------:R-:W-:Y:S02]  /*c070*/  LEA.HI.X.SX32 R39, R8, R47.reuse, 0x2, P6 ;  /* 0x0000002f08277211 */ /* 0x080fe400030f16ff */
[----:B------:R-:W-:Y:S01]  /*c080*/  LEA.HI.X.SX32 R41, R0, R47, 0x2, P2 ;  /* 0x0000002f00297211 */ /* 0x000fe200010f16ff */
[----:B-----5:R-:W-:Y:S02]  /*c090*/  IMAD R0, R46, c[0x0][0x198], RZ ;  /* 0x000066002e007a24 */ /* 0x020fe400078e02ff */
[C---:B------:R-:W-:Y:S01]  /*c0a0*/  IMAD R4, R48.reuse, c[0x0][0x198], RZ ;  /* 0x0000660030047a24 */ /* 0x040fe200078e02ff */
[----:B------:R3:W-:Y:S01]  /*c0b0*/  @P1 STG.E [R38.64], R9 ;  /* 0x0000000926001986 */ /* 0x0007e2000c101906 */
[----:B------:R-:W-:-:S03]  /*c0c0*/  ISETP.LT.AND P4, PT, R48, c[0x0][0x17c], !P0 ;  /* 0x00005f0030007a0c */ /* 0x000fc60004781270 */
[----:B------:R2:W-:Y:S01]  /*c0d0*/  @P5 STG.E [R40.64], R5 ;  /* 0x0000000528005986 */ /* 0x0005e2000c101906 */
[-C--:B-1----:R-:W-:Y:S02]  /*c0e0*/  LEA R2, P5, R0, R45.reuse, 0x2 ;  /* 0x0000002d00027211 */ /* 0x082fe400078a10ff */
[----:B------:R-:W-:Y:S02]  /*c0f0*/  ISETP.LT.AND P3, PT, R46, c[0x0][0x17c], !P0 ;  /* 0x00005f002e007a0c */ /* 0x000fe40004761270 */
[----:B------:R-:W-:Y:S02]  /*c100*/  LEA R36, P1, R4, R45, 0x2 ;  /* 0x0000002d04247211 */ /* 0x000fe400078210ff */
[C---:B------:R-:W-:Y:S01]  /*c110*/  ISETP.LT.AND P2, PT, R12.reuse, c[0x0][0x17c], !P0 ;  /* 0x00005f000c007a0c */ /* 0x040fe20004741270 */
[----:B------:R-:W-:Y:S01]  /*c120*/  IMAD R12, R12, c[0x0][0x198], RZ ;  /* 0x000066000c0c7a24 */ /* 0x000fe200078e02ff */
[-C--:B------:R-:W-:Y:S02]  /*c130*/  LEA.HI.X.SX32 R3, R0, R47.reuse, 0x2, P5 ;  /* 0x0000002f00037211 */ /* 0x080fe400028f16ff */
[----:B------:R-:W-:-:S02]  /*c140*/  LEA.HI.X.SX32 R37, R4, R47, 0x2, P1 ;  /* 0x0000002f04257211 */ /* 0x000fc400008f16ff */
[----:B------:R-:W-:-:S04]  /*c150*/  LEA R8, P6, R12, R45, 0x2 ;  /* 0x0000002d0c087211 */ /* 0x000fc800078c10ff */
[----:B---3--:R-:W-:Y:S01]  /*c160*/  LEA.HI.X.SX32 R9, R12, R47, 0x2, P6 ;  /* 0x0000002f0c097211 */ /* 0x008fe200030f16ff */
[----:B------:R-:W-:Y:S04]  /*c170*/  @P4 STG.E [R36.64], R13 ;  /* 0x0000000d24004986 */ /* 0x000fe8000c101906 */
[----:B------:R1:W-:Y:S04]  /*c180*/  @P3 STG.E [R2.64], R25 ;  /* 0x0000001902003986 */ /* 0x0003e8000c101906 */
[----:B------:R3:W-:Y:S01]  /*c190*/  @P2 STG.E [R8.64], R21 ;  /* 0x0000001508002986 */ /* 0x0007e2000c101906 */
[C---:B------:R-:W-:Y:S01]  /*c1a0*/  IMAD R0, R44.reuse, c[0x0][0x198], RZ ;  /* 0x000066002c007a24 */ /* 0x040fe200078e02ff */
[----:B------:R-:W-:-:S04]  /*c1b0*/  ISETP.LT.AND P1, PT, R44, c[0x0][0x17c], !P0 ;  /* 0x00005f002c007a0c */ /* 0x000fc80004721270 */
[----:B------:R-:W-:Y:S01]  /*c1c0*/  LEA R38, P5, R0, R45, 0x2 ;  /* 0x0000002d00267211 */ /* 0x000fe200078a10ff */
[C---:B--2---:R-:W-:Y:S01]  /*c1d0*/  IMAD R5, R24.reuse, c[0x0][0x198], RZ ;  /* 0x0000660018057a24 */ /* 0x044fe200078e02ff */
[----:B------:R-:W-:Y:S02]  /*c1e0*/  ISETP.LT.AND P4, PT, R24, c[0x0][0x17c], !P0 ;  /* 0x00005f0018007a0c */ /* 0x000fe40004781270 */
[----:B------:R-:W-:Y:S01]  /*c1f0*/  LEA.HI.X.SX32 R39, R0, R47, 0x2, P5 ;  /* 0x0000002f00277211 */ /* 0x000fe200028f16ff */
[C---:B------:R-:W-:Y:S01]  /*c200*/  IMAD R0, R20.reuse, c[0x0][0x198], RZ ;  /* 0x0000660014007a24 */ /* 0x040fe200078e02ff */
[----:B------:R-:W-:Y:S02]  /*c210*/  ISETP.LT.AND P3, PT, R20, c[0x0][0x17c], !P0 ;  /* 0x00005f0014007a0c */ /* 0x000fe40004761270 */
[-C--:B------:R-:W-:Y:S01]  /*c220*/  LEA R4, P5, R5, R45.reuse, 0x2 ;  /* 0x0000002d05047211 */ /* 0x080fe200078a10ff */
[----:B------:R-:W-:Y:S01]  /*c230*/  @P1 STG.E [R38.64], R17 ;  /* 0x0000001126001986 */ /* 0x000fe2000c101906 */
[----:B-1----:R-:W-:-:S02]  /*c240*/  LEA R2, P6, R0, R45, 0x2 ;  /* 0x0000002d00027211 */ /* 0x002fc400078c10ff */
[----:B------:R-:W-:Y:S01]  /*c250*/  LEA.HI.X.SX32 R5, R5, R47, 0x2, P5 ;  /* 0x0000002f05057211 */ /* 0x000fe200028f16ff */
[C---:B------:R-:W-:Y:S01]  /*c260*/  IMAD R12, R16.reuse, c[0x0][0x198], RZ ;  /* 0x00006600100c7a24 */ /* 0x040fe200078e02ff */
[----:B------:R-:W-:-:S04]  /*c270*/  ISETP.LT.AND P2, PT, R16, c[0x0][0x17c], !P0 ;  /* 0x00005f0010007a0c */ /* 0x000fc80004741270 */
[----:B---3--:R-:W-:Y:S02]  /*c280*/  LEA R8, P1, R12, R45, 0x2 ;  /* 0x0000002d0c087211 */ /* 0x008fe400078210ff */
[-C--:B------:R-:W-:Y:S02]  /*c290*/  LEA.HI.X.SX32 R3, R0, R47.reuse, 0x2, P6 ;  /* 0x0000002f00037211 */ /* 0x080fe400030f16ff */
[----:B------:R-:W-:Y:S01]  /*c2a0*/  LEA.HI.X.SX32 R9, R12, R47, 0x2, P1 ;  /* 0x0000002f0c097211 */ /* 0x000fe200008f16ff */
[----:B------:R1:W-:Y:S01]  /*c2b0*/  @P4 STG.E [R4.64], R33 ;  /* 0x0000002104004986 */ /* 0x0003e2000c101906 */
[C---:B------:R-:W-:Y:S01]  /*c2c0*/  ISETP.LT.AND P5, PT, R252.reuse, c[0x0][0x17c], !P0 ;  /* 0x00005f00fc007a0c */ /* 0x040fe200047a1270 */
[----:B------:R-:W-:Y:S02]  /*c2d0*/  IMAD R252, R252, c[0x0][0x198], RZ ;  /* 0x00006600fcfc7a24 */ /* 0x000fe400078e02ff */
[----:B------:R2:W-:Y:S01]  /*c2e0*/  @P3 STG.E [R2.64], R29 ;  /* 0x0000001d02003986 */ /* 0x0005e2000c101906 */
[C---:B------:R-:W-:Y:S01]  /*c2f0*/  ISETP.LT.AND P3, PT, R230.reuse, c[0x0][0x17c], !P0 ;  /* 0x00005f00e6007a0c */ /* 0x040fe20004761270 */
[----:B------:R-:W-:-:S02]  /*c300*/  IMAD R230, R230, c[0x0][0x198], RZ ;  /* 0x00006600e6e67a24 */ /* 0x000fc400078e02ff */
[----:B------:R3:W-:Y:S01]  /*c310*/  @P2 STG.E [R8.64], R10 ;  /* 0x0000000a08002986 */ /* 0x0007e2000c101906 */
[C---:B------:R-:W-:Y:S01]  /*c320*/  ISETP.LT.AND P2, PT, R229.reuse, c[0x0][0x17c], !P0 ;  /* 0x00005f00e5007a0c */ /* 0x040fe20004741270 */
[----:B------:R-:W-:Y:S01]  /*c330*/  IMAD R229, R229, c[0x0][0x198], RZ ;  /* 0x00006600e5e57a24 */ /* 0x000fe200078e02ff */
[-C--:B------:R-:W-:Y:S02]  /*c340*/  LEA R12, P1, R252, R45.reuse, 0x2 ;  /* 0x0000002dfc0c7211 */ /* 0x080fe400078210ff */
[-C--:B-1----:R-:W-:Y:S02]  /*c350*/  LEA R4, P4, R230, R45.reuse, 0x2 ;  /* 0x0000002de6047211 */ /* 0x082fe400078810ff */
[----:B--2---:R-:W-:Y:S02]  /*c360*/  LEA R2, P6, R229, R45, 0x2 ;  /* 0x0000002de5027211 */ /* 0x004fe400078c10ff */
[-C--:B------:R-:W-:Y:S02]  /*c370*/  LEA.HI.X.SX32 R13, R252, R47.reuse, 0x2, P1 ;  /* 0x0000002ffc0d7211 */ /* 0x080fe400008f16ff */
[----:B------:R-:W-:-:S02]  /*c380*/  LEA.HI.X.SX32 R5, R230, R47, 0x2, P4 ;  /* 0x0000002fe6057211 */ /* 0x000fc400020f16ff */
[C---:B------:R-:W-:Y:S01]  /*c390*/  ISETP.LT.AND P1, PT, R228.reuse, c[0x0][0x17c], !P0 ;  /* 0x00005f00e4007a0c */ /* 0x040fe20004721270 */
[----:B------:R-:W-:Y:S01]  /*c3a0*/  IMAD R228, R228, c[0x0][0x198], RZ ;  /* 0x00006600e4e47a24 */ /* 0x000fe200078e02ff */
[C---:B------:R-:W-:Y:S01]  /*c3b0*/  ISETP.LT.AND P4, PT, R227.reuse, c[0x0][0x17c], !P0 ;  /* 0x00005f00e3007a0c */ /* 0x040fe20004781270 */
[----:B------:R-:W-:Y:S01]  /*c3c0*/  IMAD R227, R227, c[0x0][0x198], RZ ;  /* 0x00006600e3e37a24 */ /* 0x000fe200078e02ff */
[----:B------:R-:W-:Y:S01]  /*c3d0*/  LEA.HI.X.SX32 R3, R229, R47, 0x2, P6 ;  /* 0x0000002fe5037211 */ /* 0x000fe200030f16ff */
[----:B------:R-:W-:Y:S01]  /*c3e0*/  @P5 STG.E [R12.64], R6 ;  /* 0x000000060c005986 */ /* 0x000fe2000c101906 */
[----:B---3--:R-:W-:-:S03]  /*c3f0*/  LEA R8, P5, R228, R45, 0x2 ;  /* 0x0000002de4087211 */ /* 0x008fc600078a10ff */
[----:B------:R-:W-:Y:S04]  /*c400*/  @P3 STG.E [R4.64], R14 ;  /* 0x0000000e04003986 */ /* 0x000fe8000c101906 */
[----:B------:R1:W-:Y:S01]  /*c410*/  @P2 STG.E [R2.64], R26 ;  /* 0x0000001a02002986 */ /* 0x0003e2000c101906 */
[C---:B------:R-:W-:Y:S02]  /*c420*/  LEA R16, P2, R227.reuse, R45, 0x2 ;  /* 0x0000002de3107211 */ /* 0x040fe400078410ff */
[-C--:B------:R-:W-:Y:S02]  /*c430*/  LEA.HI.X.SX32 R9, R228, R47.reuse, 0x2, P5 ;  /* 0x0000002fe4097211 */ /* 0x080fe400028f16ff */
[----:B------:R-:W-:Y:S02]  /*c440*/  LEA.HI.X.SX32 R17, R227, R47, 0x2, P2 ;  /* 0x0000002fe3117211 */ /* 0x000fe400010f16ff */
[C---:B------:R-:W-:Y:S01]  /*c450*/  ISETP.LT.AND P3, PT, R226.reuse, c[0x0][0x17c], !P0 ;  /* 0x00005f00e2007a0c */ /* 0x040fe20004761270 */
[----:B------:R-:W-:Y:S01]  /*c460*/  IMAD R226, R226, c[0x0][0x198], RZ ;  /* 0x00006600e2e27a24 */ /* 0x000fe200078e02ff */
[C---:B------:R-:W-:Y:S01]  /*c470*/  ISETP.LT.AND P2, PT, R225.reuse, c[0x0][0x17c], !P0 ;  /* 0x00005f00e1007a0c */ /* 0x040fe20004741270 */
[----:B------:R-:W-:Y:S01]  /*c480*/  IMAD R225, R225, c[0x0][0x198], RZ ;  /* 0x00006600e1e17a24 */ /* 0x000fe200078e02ff */
[----:B------:R2:W-:Y:S01]  /*c490*/  @P1 STG.E [R8.64], R22 ;  /* 0x0000001608001986 */ /* 0x0005e2000c101906 */
[----:B------:R-:W-:Y:S01]  /*c4a0*/  ISETP.LT.AND P1, PT, R224, c[0x0][0x17c], !P0 ;  /* 0x00005f00e0007a0c */ /* 0x000fe20004721270 */
[----:B------:R-:W-:-:S02]  /*c4b0*/  IMAD R0, R223, c[0x0][0x198], RZ ;  /* 0x00006600df007a24 */ /* 0x000fc400078e02ff */
[----:B------:R-:W-:Y:S01]  /*c4c0*/  @P4 STG.E [R16.64], R18 ;  /* 0x0000001210004986 */ /* 0x000fe2000c101906 */
[-C--:B-1----:R-:W-:Y:S01]  /*c4d0*/  LEA R2, P4, R226, R45.reuse, 0x2 ;  /* 0x0000002de2027211 */ /* 0x082fe200078810ff */
[----:B------:R-:W-:Y:S01]  /*c4e0*/  IMAD R224, R224, c[0x0][0x198], RZ ;  /* 0x00006600e0e07a24 */ /* 0x000fe200078e02ff */
[C---:B------:R-:W-:Y:S02]  /*c4f0*/  LEA R4, P5, R225.reuse, R45, 0x2 ;  /* 0x0000002de1047211 */ /* 0x040fe400078a10ff */
[-C--:B------:R-:W-:Y:S02]  /*c500*/  LEA.HI.X.SX32 R3, R226, R47.reuse, 0x2, P4 ;  /* 0x0000002fe2037211 */ /* 0x080fe400020f16ff */
[----:B------:R-:W-:Y:S02]  /*c510*/  LEA.HI.X.SX32 R5, R225, R47, 0x2, P5 ;  /* 0x0000002fe1057211 */ /* 0x000fe400028f16ff */
[----:B------:R-:W-:Y:S02]  /*c520*/  ISETP.LT.AND P4, PT, R223, c[0x0][0x17c], !P0 ;  /* 0x00005f00df007a0c */ /* 0x000fe40004781270 */
[----:B------:R-:W-:-:S02]  /*c530*/  LEA R12, P5, R0, R45, 0x2 ;  /* 0x0000002d000c7211 */ /* 0x000fc400078a10ff */
[----:B--2---:R-:W-:Y:S02]  /*c540*/  LEA R8, P6, R224, R45, 0x2 ;  /* 0x0000002de0087211 */ /* 0x004fe400078c10ff */
[-C--:B------:R-:W-:Y:S02]  /*c550*/  LEA.HI.X.SX32 R13, R0, R47.reuse, 0x2, P5 ;  /* 0x0000002f000d7211 */ /* 0x080fe400028f16ff */
[----:B------:R-:W-:Y:S02]  /*c560*/  LEA.HI.X.SX32 R9, R224, R47, 0x2, P6 ;  /* 0x0000002fe0097211 */ /* 0x000fe400030f16ff */
[C---:B------:R-:W-:Y:S01]  /*c570*/  ISETP.LT.AND P5, PT, R222.reuse, c[0x0][0x17c], !P0 ;  /* 0x00005f00de007a0c */ /* 0x040fe200047a1270 */
[----:B------:R-:W-:Y:S01]  /*c580*/  IMAD R222, R222, c[0x0][0x198], RZ ;  /* 0x00006600dede7a24 */ /* 0x000fe200078e02ff */
[----:B------:R1:W-:Y:S01]  /*c590*/  @P3 STG.E [R2.64], R34 ;  /* 0x0000002202003986 */ /* 0x0003e2000c101906 */
[C---:B------:R-:W-:Y:S01]  /*c5a0*/  ISETP.LT.AND P3, PT, R220.reuse, c[0x0][0x17c], !P0 ;  /* 0x00005f00dc007a0c */ /* 0x040fe20004761270 */
[----:B------:R-:W-:-:S02]  /*c5b0*/  IMAD R220, R220, c[0x0][0x198], RZ ;  /* 0x00006600dcdc7a24 */ /* 0x000fc400078e02ff */
[----:B------:R-:W-:Y:S01]  /*c5c0*/  @P2 STG.E [R4.64], R30 ;  /* 0x0000001e04002986 */ /* 0x000fe2000c101906 */
[----:B------:R-:W-:-:S03]  /*c5d0*/  IMAD R0, R219, c[0x0][0x198], RZ ;  /* 0x00006600db007a24 */ /* 0x000fc600078e02ff */
[----:B------:R2:W-:Y:S01]  /*c5e0*/  @P1 STG.E [R8.64], R11 ;  /* 0x0000000b08001986 */ /* 0x0005e2000c101906 */
[----:B-1----:R-:W-:-:S03]  /*c5f0*/  LEA R2, P1, R222, R45, 0x2 ;  /* 0x0000002dde027211 */ /* 0x002fc600078210ff */
[----:B------:R1:W-:Y:S01]  /*c600*/  @P4 STG.E [R12.64], R7 ;  /* 0x000000070c004986 */ /* 0x0003e2000c101906 */
[C---:B------:R-:W-:Y:S01]  /*c610*/  ISETP.LT.AND P4, PT, R221.reuse, c[0x0][0x17c], !P0 ;  /* 0x00005f00dd007a0c */ /* 0x040fe20004781270 */
[----:B------:R-:W-:Y:S01]  /*c620*/  IMAD R221, R221, c[0x0][0x198], RZ ;  /* 0x00006600dddd7a24 */ /* 0x000fe200078e02ff */
[----:B------:R-:W-:Y:S02]  /*c630*/  LEA.HI.X.SX32 R3, R222, R47, 0x2, P1 ;  /* 0x0000002fde037211 */ /* 0x000fe400008f16ff */
[-C--:B------:R-:W-:Y:S02]  /*c640*/  LEA R6, P1, R0, R45.reuse, 0x2 ;  /* 0x0000002d00067211 */ /* 0x080fe400078210ff */
[-C--:B--2---:R-:W-:Y:S01]  /*c650*/  LEA R8, P2, R220, R45.reuse, 0x2 ;  /* 0x0000002ddc087211 */ /* 0x084fe200078410ff */
[----:B------:R-:W-:Y:S01]  /*c660*/  IMAD R14, R218, c[0x0][0x198], RZ ;  /* 0x00006600da0e7a24 */ /* 0x000fe200078e02ff */
[----:B------:R-:W-:Y:S02]  /*c670*/  LEA R4, P6, R221, R45, 0x2 ;  /* 0x0000002ddd047211 */ /* 0x000fe400078c10ff */
[----:B------:R-:W-:-:S02]  /*c680*/  LEA.HI.X.SX32 R9, R220, R47, 0x2, P2 ;  /* 0x0000002fdc097211 */ /* 0x000fc400010f16ff */
[----:B------:R-:W-:Y:S02]  /*c690*/  ISETP.LT.AND P2, PT, R219, c[0x0][0x17c], !P0 ;  /* 0x00005f00db007a0c */ /* 0x000fe40004741270 */
[-C--:B-1----:R-:W-:Y:S02]  /*c6a0*/  LEA.HI.X.SX32 R7, R0, R47.reuse, 0x2, P1 ;  /* 0x0000002f00077211 */ /* 0x082fe400008f16ff */
[----:B------:R-:W-:Y:S02]  /*c6b0*/  ISETP.LT.AND P1, PT, R218, c[0x0][0x17c], !P0 ;  /* 0x00005f00da007a0c */ /* 0x000fe40004721270 */
[----:B------:R-:W-:Y:S02]  /*c6c0*/  ISETP.LT.AND P0, PT, R217, c[0x0][0x17c], !P0 ;  /* 0x00005f00d9007a0c */ /* 0x000fe40004701270 */
[----:B------:R-:W-:Y:S02]  /*c6d0*/  LEA.HI.X.SX32 R5, R221, R47, 0x2, P6 ;  /* 0x0000002fdd057211 */ /* 0x000fe400030f16ff */
[C---:B------:R-:W-:Y:S01]  /*c6e0*/  LEA R10, P6, R14.reuse, R45, 0x2 ;  /* 0x0000002d0e0a7211 */ /* 0x040fe200078c10ff */
[----:B------:R-:W-:Y:S01]  /*c6f0*/  IMAD R16, R217, c[0x0][0x198], RZ ;  /* 0x00006600d9107a24 */ /* 0x000fe200078e02ff */
[----:B------:R1:W-:Y:S02]  /*c700*/  @P5 STG.E [R2.64], R15 ;  /* 0x0000000f02005986 */ /* 0x0003e4000c101906 */
[----:B------:R-:W-:-:S02]  /*c710*/  LEA.HI.X.SX32 R11, R14, R47, 0x2, P6 ;  /* 0x0000002f0e0b7211 */ /* 0x000fc400030f16ff */
[----:B------:R1:W-:Y:S01]  /*c720*/  @P4 STG.E [R4.64], R27 ;  /* 0x0000001b04004986 */ /* 0x0003e2000c101906 */
[----:B------:R-:W-:-:S03]  /*c730*/  LEA R12, P6, R16, R45, 0x2 ;  /* 0x0000002d100c7211 */ /* 0x000fc600078c10ff */
[----:B------:R1:W-:Y:S04]  /*c740*/  @P3 STG.E [R8.64], R23 ;  /* 0x0000001708003986 */ /* 0x0003e8000c101906 */
[----:B------:R1:W-:Y:S01]  /*c750*/  @P2 STG.E [R6.64], R19 ;  /* 0x0000001306002986 */ /* 0x0003e2000c101906 */
[----:B------:R-:W-:-:S03]  /*c760*/  LEA.HI.X.SX32 R13, R16, R47, 0x2, P6 ;  /* 0x0000002f100d7211 */ /* 0x000fc600030f16ff */
[----:B------:R1:W-:Y:S01]  /*c770*/  @P1 STG.E [R10.64], R35 ;  /* 0x000000230a001986 */ /* 0x0003e2000c101906 */
[----:B------:R-:W-:Y:S05]  /*c780*/  @!P0 EXIT ;  /* 0x000000000000894d */ /* 0x000fea0003800000 */
[----:B------:R-:W-:Y:S01]  /*c790*/  STG.E [R12.64], R31 ;  /* 0x0000001f0c007986 */ /* 0x000fe2000c101906 */
[----:B------:R-:W-:Y:S05]  /*c7a0*/  EXIT ;  /* 0x000000000000794d */ /* 0x000fea0003800000 */
.L_x_3:
[----:B------:R-:W-:-:S00]  /*c7b0*/  BRA `(.L_x_3) ;  /* 0xfffffff000007947 */ /* 0x000fc0000383ffff */
[----:B------:R-:W-:-:S00]  /*c7c0*/  NOP ;  /* 0x0000000000007918 */ /* 0x000fc00000000000 */
        /* <DEDUP_REMOVED lines=11> */
.L_x_4:


//--------------------- .nv.shared.matmul_kernel  --------------------------
	.section	.nv.shared.matmul_kernel,"aw",@nobits
	.sectionflags	@""
	.align	16
